//
// Generated by NVIDIA NVVM Compiler
//
// Compiler Build ID: CL-36424714
// Cuda compilation tools, release 13.0, V13.0.88
// Based on NVVM 20.0.0
//

.version 9.0
.target sm_100
.address_size 64

	// .globl	_Z12relu_forwardPfi
// _ZZ16softmax_and_lossPfPKiS_S_iiE4ssum has been demoted
.extern .shared .align 16 .b8 sdata[];

.visible .entry _Z12relu_forwardPfi(
	.param .u64 .ptr .align 1 _Z12relu_forwardPfi_param_0,
	.param .u32 _Z12relu_forwardPfi_param_1
)
{
	.reg .pred 	%p<2>;
	.reg .b32 	%r<6>;
	.reg .b32 	%f<3>;
	.reg .b64 	%rd<5>;

	ld.param.u64 	%rd1, [_Z12relu_forwardPfi_param_0];
	ld.param.u32 	%r2, [_Z12relu_forwardPfi_param_1];
	mov.u32 	%r3, %ctaid.x;
	mov.u32 	%r4, %ntid.x;
	mov.u32 	%r5, %tid.x;
	mad.lo.s32 	%r1, %r3, %r4, %r5;
	setp.ge.s32 	%p1, %r1, %r2;
	@%p1 bra 	$L__BB0_2;
	cvta.to.global.u64 	%rd2, %rd1;
	mul.wide.s32 	%rd3, %r1, 4;
	add.s64 	%rd4, %rd2, %rd3;
	ld.global.f32 	%f1, [%rd4];
	max.f32 	%f2, %f1, 0f00000000;
	st.global.f32 	[%rd4], %f2;
$L__BB0_2:
	ret;

}
	// .globl	_Z13relu_backwardPfPKfi
.visible .entry _Z13relu_backwardPfPKfi(
	.param .u64 .ptr .align 1 _Z13relu_backwardPfPKfi_param_0,
	.param .u64 .ptr .align 1 _Z13relu_backwardPfPKfi_param_1,
	.param .u32 _Z13relu_backwardPfPKfi_param_2
)
{
	.reg .pred 	%p<3>;
	.reg .b32 	%r<6>;
	.reg .b32 	%f<6>;
	.reg .b64 	%rd<8>;

	ld.param.u64 	%rd2, [_Z13relu_backwardPfPKfi_param_0];
	ld.param.u64 	%rd3, [_Z13relu_backwardPfPKfi_param_1];
	ld.param.u32 	%r2, [_Z13relu_backwardPfPKfi_param_2];
	mov.u32 	%r3, %ctaid.x;
	mov.u32 	%r4, %ntid.x;
	mov.u32 	%r5, %tid.x;
	mad.lo.s32 	%r1, %r3, %r4, %r5;
	setp.ge.s32 	%p1, %r1, %r2;
	@%p1 bra 	$L__BB1_4;
	cvta.to.global.u64 	%rd4, %rd2;
	cvta.to.global.u64 	%rd5, %rd3;
	mul.wide.s32 	%rd6, %r1, 4;
	add.s64 	%rd7, %rd5, %rd6;
	ld.global.f32 	%f4, [%rd7];
	setp.leu.f32 	%p2, %f4, 0f00000000;
	add.s64 	%rd1, %rd4, %rd6;
	mov.f32 	%f5, 0f00000000;
	@%p2 bra 	$L__BB1_3;
	ld.global.f32 	%f5, [%rd1];
$L__BB1_3:
	st.global.f32 	[%rd1], %f5;
$L__BB1_4:
	ret;

}
	// .globl	_Z16softmax_and_lossPfPKiS_S_ii
.visible .entry _Z16softmax_and_lossPfPKiS_S_ii(
	.param .u64 .ptr .align 1 _Z16softmax_and_lossPfPKiS_S_ii_param_0,
	.param .u64 .ptr .align 1 _Z16softmax_and_lossPfPKiS_S_ii_param_1,
	.param .u64 .ptr .align 1 _Z16softmax_and_lossPfPKiS_S_ii_param_2,
	.param .u64 .ptr .align 1 _Z16softmax_and_lossPfPKiS_S_ii_param_3,
	.param .u32 _Z16softmax_and_lossPfPKiS_S_ii_param_4,
	.param .u32 _Z16softmax_and_lossPfPKiS_S_ii_param_5
)
{
	.reg .pred 	%p<50>;
	.reg .b32 	%r<76>;
	.reg .b32 	%f<130>;
	.reg .b64 	%rd<21>;
	// demoted variable
	.shared .align 4 .b8 _ZZ16softmax_and_lossPfPKiS_S_iiE4ssum[128];
	ld.param.u64 	%rd5, [_Z16softmax_and_lossPfPKiS_S_ii_param_0];
	ld.param.u64 	%rd3, [_Z16softmax_and_lossPfPKiS_S_ii_param_1];
	ld.param.u64 	%rd6, [_Z16softmax_and_lossPfPKiS_S_ii_param_2];
	ld.param.u64 	%rd4, [_Z16softmax_and_lossPfPKiS_S_ii_param_3];
	ld.param.u32 	%r36, [_Z16softmax_and_lossPfPKiS_S_ii_param_4];
	ld.param.u32 	%r35, [_Z16softmax_and_lossPfPKiS_S_ii_param_5];
	cvta.to.global.u64 	%rd1, %rd5;
	cvta.to.global.u64 	%rd2, %rd6;
	mov.u32 	%r1, %ctaid.x;
	mov.u32 	%r2, %tid.x;
	setp.ge.s32 	%p1, %r1, %r36;
	@%p1 bra 	$L__BB2_29;
	setp.ge.s32 	%p2, %r2, %r35;
	@%p2 bra 	$L__BB2_4;
	mul.lo.s32 	%r3, %r35, %r1;
	mov.u32 	%r4, %ntid.x;
	mov.u32 	%r39, sdata;
	mov.u32 	%r66, %r2;
$L__BB2_3:
	add.s32 	%r37, %r66, %r3;
	mul.wide.s32 	%rd7, %r37, 4;
	add.s64 	%rd8, %rd1, %rd7;
	ld.global.f32 	%f19, [%rd8];
	shl.b32 	%r38, %r66, 2;
	add.s32 	%r40, %r39, %r38;
	st.shared.f32 	[%r40], %f19;
	add.s32 	%r66, %r66, %r4;
	setp.lt.s32 	%p3, %r66, %r35;
	@%p3 bra 	$L__BB2_3;
$L__BB2_4:
	bar.sync 	0;
	setp.ne.s32 	%p4, %r2, 0;
	@%p4 bra 	$L__BB2_19;
	setp.lt.s32 	%p5, %r35, 1;
	mov.f32 	%f127, 0fF149F2CA;
	@%p5 bra 	$L__BB2_18;
	and.b32  	%r7, %r35, 15;
	setp.lt.u32 	%p6, %r35, 16;
	mov.f32 	%f127, 0fF149F2CA;
	mov.b32 	%r70, 0;
	@%p6 bra 	$L__BB2_9;
	and.b32  	%r70, %r35, 2147483632;
	mov.u32 	%r43, sdata;
	add.s32 	%r67, %r43, 32;
	neg.s32 	%r68, %r70;
	mov.f32 	%f127, 0fF149F2CA;
$L__BB2_8:
	.pragma "nounroll";
	ld.shared.v4.f32 	{%f24, %f25, %f26, %f27}, [%r67+-32];
	setp.gt.f32 	%p7, %f24, %f127;
	selp.f32 	%f28, %f24, %f127, %p7;
	setp.gt.f32 	%p8, %f25, %f28;
	selp.f32 	%f29, %f25, %f28, %p8;
	setp.gt.f32 	%p9, %f26, %f29;
	selp.f32 	%f30, %f26, %f29, %p9;
	setp.gt.f32 	%p10, %f27, %f30;
	selp.f32 	%f31, %f27, %f30, %p10;
	ld.shared.v4.f32 	{%f32, %f33, %f34, %f35}, [%r67+-16];
	setp.gt.f32 	%p11, %f32, %f31;
	selp.f32 	%f36, %f32, %f31, %p11;
	setp.gt.f32 	%p12, %f33, %f36;
	selp.f32 	%f37, %f33, %f36, %p12;
	setp.gt.f32 	%p13, %f34, %f37;
	selp.f32 	%f38, %f34, %f37, %p13;
	setp.gt.f32 	%p14, %f35, %f38;
	selp.f32 	%f39, %f35, %f38, %p14;
	ld.shared.v4.f32 	{%f40, %f41, %f42, %f43}, [%r67];
	setp.gt.f32 	%p15, %f40, %f39;
	selp.f32 	%f44, %f40, %f39, %p15;
	setp.gt.f32 	%p16, %f41, %f44;
	selp.f32 	%f45, %f41, %f44, %p16;
	setp.gt.f32 	%p17, %f42, %f45;
	selp.f32 	%f46, %f42, %f45, %p17;
	setp.gt.f32 	%p18, %f43, %f46;
	selp.f32 	%f47, %f43, %f46, %p18;
	ld.shared.v4.f32 	{%f48, %f49, %f50, %f51}, [%r67+16];
	setp.gt.f32 	%p19, %f48, %f47;
	selp.f32 	%f52, %f48, %f47, %p19;
	setp.gt.f32 	%p20, %f49, %f52;
	selp.f32 	%f53, %f49, %f52, %p20;
	setp.gt.f32 	%p21, %f50, %f53;
	selp.f32 	%f54, %f50, %f53, %p21;
	setp.gt.f32 	%p22, %f51, %f54;
	selp.f32 	%f127, %f51, %f54, %p22;
	add.s32 	%r68, %r68, 16;
	add.s32 	%r67, %r67, 64;
	setp.ne.s32 	%p23, %r68, 0;
	@%p23 bra 	$L__BB2_8;
$L__BB2_9:
	setp.eq.s32 	%p24, %r7, 0;
	@%p24 bra 	$L__BB2_18;
	and.b32  	%r15, %r35, 7;
	setp.lt.u32 	%p25, %r7, 8;
	@%p25 bra 	$L__BB2_12;
	shl.b32 	%r44, %r70, 2;
	mov.u32 	%r45, sdata;
	add.s32 	%r46, %r45, %r44;
	ld.shared.f32 	%f56, [%r46];
	setp.gt.f32 	%p26, %f56, %f127;
	selp.f32 	%f57, %f56, %f127, %p26;
	ld.shared.f32 	%f58, [%r46+4];
	setp.gt.f32 	%p27, %f58, %f57;
	selp.f32 	%f59, %f58, %f57, %p27;
	ld.shared.f32 	%f60, [%r46+8];
	setp.gt.f32 	%p28, %f60, %f59;
	selp.f32 	%f61, %f60, %f59, %p28;
	ld.shared.f32 	%f62, [%r46+12];
	setp.gt.f32 	%p29, %f62, %f61;
	selp.f32 	%f63, %f62, %f61, %p29;
	ld.shared.f32 	%f64, [%r46+16];
	setp.gt.f32 	%p30, %f64, %f63;
	selp.f32 	%f65, %f64, %f63, %p30;
	ld.shared.f32 	%f66, [%r46+20];
	setp.gt.f32 	%p31, %f66, %f65;
	selp.f32 	%f67, %f66, %f65, %p31;
	ld.shared.f32 	%f68, [%r46+24];
	setp.gt.f32 	%p32, %f68, %f67;
	selp.f32 	%f69, %f68, %f67, %p32;
	ld.shared.f32 	%f70, [%r46+28];
	setp.gt.f32 	%p33, %f70, %f69;
	selp.f32 	%f127, %f70, %f69, %p33;
	add.s32 	%r70, %r70, 8;
$L__BB2_12:
	setp.eq.s32 	%p34, %r15, 0;
	@%p34 bra 	$L__BB2_18;
	and.b32  	%r18, %r35, 3;
	setp.lt.u32 	%p35, %r15, 4;
	@%p35 bra 	$L__BB2_15;
	shl.b32 	%r47, %r70, 2;
	mov.u32 	%r48, sdata;
	add.s32 	%r49, %r48, %r47;
	ld.shared.f32 	%f72, [%r49];
	setp.gt.f32 	%p36, %f72, %f127;
	selp.f32 	%f73, %f72, %f127, %p36;
	ld.shared.f32 	%f74, [%r49+4];
	setp.gt.f32 	%p37, %f74, %f73;
	selp.f32 	%f75, %f74, %f73, %p37;
	ld.shared.f32 	%f76, [%r49+8];
	setp.gt.f32 	%p38, %f76, %f75;
	selp.f32 	%f77, %f76, %f75, %p38;
	ld.shared.f32 	%f78, [%r49+12];
	setp.gt.f32 	%p39, %f78, %f77;
	selp.f32 	%f127, %f78, %f77, %p39;
	add.s32 	%r70, %r70, 4;
$L__BB2_15:
	setp.eq.s32 	%p40, %r18, 0;
	@%p40 bra 	$L__BB2_18;
	shl.b32 	%r50, %r70, 2;
	mov.u32 	%r51, sdata;
	add.s32 	%r73, %r51, %r50;
	neg.s32 	%r72, %r18;
$L__BB2_17:
	.pragma "nounroll";
	ld.shared.f32 	%f79, [%r73];
	setp.gt.f32 	%p41, %f79, %f127;
	selp.f32 	%f127, %f79, %f127, %p41;
	add.s32 	%r73, %r73, 4;
	add.s32 	%r72, %r72, 1;
	setp.ne.s32 	%p42, %r72, 0;
	@%p42 bra 	$L__BB2_17;
$L__BB2_18:
	st.shared.f32 	[sdata], %f127;
$L__BB2_19:
	setp.ge.s32 	%p43, %r2, %r35;
	bar.sync 	0;
	mov.f32 	%f129, 0f00000000;
	@%p43 bra 	$L__BB2_22;
	ld.shared.f32 	%f14, [sdata];
	mul.lo.s32 	%r27, %r35, %r1;
	mov.f32 	%f129, 0f00000000;
	mov.u32 	%r28, %ntid.x;
	mov.u32 	%r74, %r2;
$L__BB2_21:
	add.s32 	%r52, %r74, %r27;
	mul.wide.s32 	%rd9, %r52, 4;
	add.s64 	%rd10, %rd1, %rd9;
	ld.global.f32 	%f82, [%rd10];
	sub.f32 	%f83, %f82, %f14;
	fma.rn.f32 	%f84, %f83, 0f3BBB989D, 0f3F000000;
	cvt.sat.f32.f32 	%f85, %f84;
	mov.f32 	%f86, 0f4B400001;
	mov.f32 	%f87, 0f437C0000;
	fma.rm.f32 	%f88, %f85, %f87, %f86;
	add.f32 	%f89, %f88, 0fCB40007F;
	neg.f32 	%f90, %f89;
	fma.rn.f32 	%f91, %f83, 0f3FB8AA3B, %f90;
	fma.rn.f32 	%f92, %f83, 0f32A57060, %f91;
	mov.b32 	%r53, %f88;
	shl.b32 	%r54, %r53, 23;
	mov.b32 	%f93, %r54;
	ex2.approx.ftz.f32 	%f94, %f92;
	mul.f32 	%f95, %f94, %f93;
	add.s64 	%rd11, %rd2, %rd9;
	st.global.f32 	[%rd11], %f95;
	add.f32 	%f129, %f129, %f95;
	add.s32 	%r74, %r74, %r28;
	setp.lt.s32 	%p44, %r74, %r35;
	@%p44 bra 	$L__BB2_21;
$L__BB2_22:
	setp.gt.u32 	%p45, %r2, 31;
	@%p45 bra 	$L__BB2_24;
	shl.b32 	%r55, %r2, 2;
	mov.u32 	%r56, _ZZ16softmax_and_lossPfPKiS_S_iiE4ssum;
	add.s32 	%r57, %r56, %r55;
	mov.b32 	%r58, 0;
	st.shared.u32 	[%r57], %r58;
$L__BB2_24:
	setp.ge.s32 	%p46, %r2, %r35;
	bar.sync 	0;
	atom.shared.add.f32 	%f96, [_ZZ16softmax_and_lossPfPKiS_S_iiE4ssum], %f129;
	bar.sync 	0;
	@%p46 bra 	$L__BB2_27;
	ld.shared.f32 	%f18, [_ZZ16softmax_and_lossPfPKiS_S_iiE4ssum];
	mul.lo.s32 	%r31, %r35, %r1;
	mov.u32 	%r32, %ntid.x;
	mov.u32 	%r75, %r2;
$L__BB2_26:
	add.s32 	%r59, %r75, %r31;
	mul.wide.s32 	%rd12, %r59, 4;
	add.s64 	%rd13, %rd2, %rd12;
	ld.global.f32 	%f97, [%rd13];
	div.rn.f32 	%f98, %f97, %f18;
	st.global.f32 	[%rd13], %f98;
	add.s32 	%r75, %r75, %r32;
	setp.lt.s32 	%p47, %r75, %r35;
	@%p47 bra 	$L__BB2_26;
$L__BB2_27:
	setp.ne.s32 	%p48, %r2, 0;
	bar.sync 	0;
	@%p48 bra 	$L__BB2_29;
	cvta.to.global.u64 	%rd14, %rd3;
	mul.wide.u32 	%rd15, %r1, 4;
	add.s64 	%rd16, %rd14, %rd15;
	ld.global.u32 	%r60, [%rd16];
	mad.lo.s32 	%r61, %r35, %r1, %r60;
	mul.wide.s32 	%rd17, %r61, 4;
	add.s64 	%rd18, %rd2, %rd17;
	ld.global.f32 	%f99, [%rd18];
	max.f32 	%f100, %f99, 0f322BCC77;
	mov.b32 	%r62, %f100;
	add.s32 	%r63, %r62, -1059760811;
	and.b32  	%r64, %r63, -8388608;
	sub.s32 	%r65, %r62, %r64;
	mov.b32 	%f101, %r65;
	cvt.rn.f32.s32 	%f102, %r64;
	fma.rn.f32 	%f103, %f102, 0f34000000, 0f00000000;
	add.f32 	%f104, %f101, 0fBF800000;
	fma.rn.f32 	%f105, %f104, 0fBE055027, 0f3E1039F6;
	fma.rn.f32 	%f106, %f105, %f104, 0fBDF8CDCC;
	fma.rn.f32 	%f107, %f106, %f104, 0f3E0F2955;
	fma.rn.f32 	%f108, %f107, %f104, 0fBE2AD8B9;
	fma.rn.f32 	%f109, %f108, %f104, 0f3E4CED0B;
	fma.rn.f32 	%f110, %f109, %f104, 0fBE7FFF22;
	fma.rn.f32 	%f111, %f110, %f104, 0f3EAAAA78;
	fma.rn.f32 	%f112, %f111, %f104, 0fBF000000;
	mul.f32 	%f113, %f104, %f112;
	fma.rn.f32 	%f114, %f113, %f104, %f104;
	fma.rn.f32 	%f115, %f103, 0f3F317218, %f114;
	setp.gt.u32 	%p49, %r62, 2139095039;
	fma.rn.f32 	%f116, %f100, 0f7F800000, 0f7F800000;
	selp.f32 	%f117, %f116, %f115, %p49;
	neg.f32 	%f118, %f117;
	cvta.to.global.u64 	%rd19, %rd4;
	add.s64 	%rd20, %rd19, %rd15;
	st.global.f32 	[%rd20], %f118;
$L__BB2_29:
	ret;

}
	// .globl	_Z12softmax_gradPfPKiii
.visible .entry _Z12softmax_gradPfPKiii(
	.param .u64 .ptr .align 1 _Z12softmax_gradPfPKiii_param_0,
	.param .u64 .ptr .align 1 _Z12softmax_gradPfPKiii_param_1,
	.param .u32 _Z12softmax_gradPfPKiii_param_2,
	.param .u32 _Z12softmax_gradPfPKiii_param_3
)
{
	.reg .pred 	%p<3>;
	.reg .b32 	%r<12>;
	.reg .b32 	%f<4>;
	.reg .b64 	%rd<9>;

	ld.param.u64 	%rd1, [_Z12softmax_gradPfPKiii_param_0];
	ld.param.u64 	%rd2, [_Z12softmax_gradPfPKiii_param_1];
	ld.param.u32 	%r3, [_Z12softmax_gradPfPKiii_param_2];
	ld.param.u32 	%r2, [_Z12softmax_gradPfPKiii_param_3];
	mov.u32 	%r4, %ctaid.x;
	mov.u32 	%r5, %ntid.x;
	mov.u32 	%r6, %tid.x;
	mad.lo.s32 	%r1, %r4, %r5, %r6;
	mul.lo.s32 	%r7, %r2, %r3;
	setp.ge.s32 	%p1, %r1, %r7;
	@%p1 bra 	$L__BB3_2;
	cvta.to.global.u64 	%rd3, %rd1;
	cvta.to.global.u64 	%rd4, %rd2;
	div.s32 	%r8, %r1, %r2;
	mul.lo.s32 	%r9, %r8, %r2;
	sub.s32 	%r10, %r1, %r9;
	mul.wide.s32 	%rd5, %r1, 4;
	add.s64 	%rd6, %rd3, %rd5;
	ld.global.f32 	%f1, [%rd6];
	mul.wide.s32 	%rd7, %r8, 4;
	add.s64 	%rd8, %rd4, %rd7;
	ld.global.u32 	%r11, [%rd8];
	setp.eq.s32 	%p2, %r10, %r11;
	add.f32 	%f2, %f1, 0fBF800000;
	selp.f32 	%f3, %f2, %f1, %p2;
	st.global.f32 	[%rd6], %f3;
$L__BB3_2:
	ret;

}
	// .globl	_Z10sgd_updatePfPKffi
.visible .entry _Z10sgd_updatePfPKffi(
	.param .u64 .ptr .align 1 _Z10sgd_updatePfPKffi_param_0,
	.param .u64 .ptr .align 1 _Z10sgd_updatePfPKffi_param_1,
	.param .f32 _Z10sgd_updatePfPKffi_param_2,
	.param .u32 _Z10sgd_updatePfPKffi_param_3
)
{
	.reg .pred 	%p<2>;
	.reg .b32 	%r<6>;
	.reg .b32 	%f<6>;
	.reg .b64 	%rd<8>;

	ld.param.u64 	%rd1, [_Z10sgd_updatePfPKffi_param_0];
	ld.param.u64 	%rd2, [_Z10sgd_updatePfPKffi_param_1];
	ld.param.f32 	%f1, [_Z10sgd_updatePfPKffi_param_2];
	ld.param.u32 	%r2, [_Z10sgd_updatePfPKffi_param_3];
	mov.u32 	%r3, %ctaid.x;
	mov.u32 	%r4, %ntid.x;
	mov.u32 	%r5, %tid.x;
	mad.lo.s32 	%r1, %r3, %r4, %r5;
	setp.ge.s32 	%p1, %r1, %r2;
	@%p1 bra 	$L__BB4_2;
	cvta.to.global.u64 	%rd3, %rd2;
	cvta.to.global.u64 	%rd4, %rd1;
	mul.wide.s32 	%rd5, %r1, 4;
	add.s64 	%rd6, %rd3, %rd5;
	ld.global.f32 	%f2, [%rd6];
	mul.f32 	%f3, %f1, %f2;
	add.s64 	%rd7, %rd4, %rd5;
	ld.global.f32 	%f4, [%rd7];
	sub.f32 	%f5, %f4, %f3;
	st.global.f32 	[%rd7], %f5;
$L__BB4_2:
	ret;

}


// ===== COMPILED SASS (sm_100) =====

	.target	sm_100

	.elftype	@"ET_EXEC"


//--------------------- .note.nv.tkinfo           --------------------------
	.section	.note.nv.tkinfo,"",@"SHT_NOTE"
	.sectionflags	@"SHF_NOTE_NV_TKINFO"
	.tkinfo
        /*0018*/ 	.word	0x00000002
        /*0030*/ 	.string	""
        /*0030*/ 	.string	"ptxas"
        /*0030*/ 	.string	"Cuda compilation tools, release 13.0, V13.0.88"
        /*0030*/ 	.string	"Build cuda_13.0.r13.0/compiler.36424714_0"
        /*0030*/ 	.string	"-arch sm_100 -m 64 "



//--------------------- .note.nv.cuinfo           --------------------------
	.section	.note.nv.cuinfo,"",@"SHT_NOTE"
	.sectionflags	@"SHF_NOTE_NV_CUINFO"
        /*0018*/ 	.short	0x0002
        /*001a*/ 	.short	0x0064
        /*001c*/ 	.short	0x0082
	.zero		2


//--------------------- .nv.info                  --------------------------
	.section	.nv.info,"",@"SHT_CUDA_INFO"
	.align	4


	//----- nvinfo : EIATTR_REGCOUNT
	.align		4
        /*0000*/ 	.byte	0x04, 0x2f
        /*0002*/ 	.short	(.L_1 - .L_0)
	.align		4
.L_0:
        /*0004*/ 	.word	index@(_Z12relu_forwardPfi)
        /*0008*/ 	.word	0x00000008


	//----- nvinfo : EIATTR_FRAME_SIZE
	.align		4
.L_1:
        /*000c*/ 	.byte	0x04, 0x11
        /*000e*/ 	.short	(.L_3 - .L_2)
	.align		4
.L_2:
        /*0010*/ 	.word	index@(_Z12relu_forwardPfi)
        /*0014*/ 	.word	0x00000000


	//----- nvinfo : EIATTR_REGCOUNT
	.align		4
.L_3:
        /*0018*/ 	.byte	0x04, 0x2f
        /*001a*/ 	.short	(.L_5 - .L_4)
	.align		4
.L_4:
        /*001c*/ 	.word	index@(_Z13relu_backwardPfPKfi)
        /*0020*/ 	.word	0x0000000c


	//----- nvinfo : EIATTR_FRAME_SIZE
	.align		4
.L_5:
        /*0024*/ 	.byte	0x04, 0x11
        /*0026*/ 	.short	(.L_7 - .L_6)
	.align		4
.L_6:
        /*0028*/ 	.word	index@(_Z13relu_backwardPfPKfi)
        /*002c*/ 	.word	0x00000000


	//----- nvinfo : EIATTR_REGCOUNT
	.align		4
.L_7:
        /*0030*/ 	.byte	0x04, 0x2f
        /*0032*/ 	.short	(.L_9 - .L_8)
	.align		4
.L_8:
        /*0034*/ 	.word	index@(_Z16softmax_and_lossPfPKiS_S_ii)
        /*0038*/ 	.word	0x00000016


	//----- nvinfo : EIATTR_FRAME_SIZE
	.align		4
.L_9:
        /*003c*/ 	.byte	0x04, 0x11
        /*003e*/ 	.short	(.L_11 - .L_10)
	.align		4
.L_10:
        /*0040*/ 	.word	index@($__internal_0_$__cuda_sm3x_div_rn_noftz_f32_slowpath)
        /*0044*/ 	.word	0x00000000


	//----- nvinfo : EIATTR_FRAME_SIZE
	.align		4
.L_11:
        /*0048*/ 	.byte	0x04, 0x11
        /*004a*/ 	.short	(.L_13 - .L_12)
	.align		4
.L_12:
        /*004c*/ 	.word	index@(_Z16softmax_and_lossPfPKiS_S_ii)
        /*0050*/ 	.word	0x00000000


	//----- nvinfo : EIATTR_REGCOUNT
	.align		4
.L_13:
        /*0054*/ 	.byte	0x04, 0x2f
        /*0056*/ 	.short	(.L_15 - .L_14)
	.align		4
.L_14:
        /*0058*/ 	.word	index@(_Z12softmax_gradPfPKiii)
        /*005c*/ 	.word	0x0000000e


	//----- nvinfo : EIATTR_FRAME_SIZE
	.align		4
.L_15:
        /*0060*/ 	.byte	0x04, 0x11
        /*0062*/ 	.short	(.L_17 - .L_16)
	.align		4
.L_16:
        /*0064*/ 	.word	index@(_Z12softmax_gradPfPKiii)
        /*0068*/ 	.word	0x00000000


	//----- nvinfo : EIATTR_REGCOUNT
	.align		4
.L_17:
        /*006c*/ 	.byte	0x04, 0x2f
        /*006e*/ 	.short	(.L_19 - .L_18)
	.align		4
.L_18:
        /*0070*/ 	.word	index@(_Z10sgd_updatePfPKffi)
        /*0074*/ 	.word	0x0000000a


	//----- nvinfo : EIATTR_FRAME_SIZE
	.align		4
.L_19:
        /*0078*/ 	.byte	0x04, 0x11
        /*007a*/ 	.short	(.L_21 - .L_20)
	.align		4
.L_20:
        /*007c*/ 	.word	index@(_Z10sgd_updatePfPKffi)
        /*0080*/ 	.word	0x00000000


	//----- nvinfo : EIATTR_MIN_STACK_SIZE
	.align		4
.L_21:
        /*0084*/ 	.byte	0x04, 0x12
        /*0086*/ 	.short	(.L_23 - .L_22)
	.align		4
.L_22:
        /*0088*/ 	.word	index@(_Z10sgd_updatePfPKffi)
        /*008c*/ 	.word	0x00000000


	//----- nvinfo : EIATTR_MIN_STACK_SIZE
	.align		4
.L_23:
        /*0090*/ 	.byte	0x04, 0x12
        /*0092*/ 	.short	(.L_25 - .L_24)
	.align		4
.L_24:
        /*0094*/ 	.word	index@(_Z12softmax_gradPfPKiii)
        /*0098*/ 	.word	0x00000000


	//----- nvinfo : EIATTR_MIN_STACK_SIZE
	.align		4
.L_25:
        /*009c*/ 	.byte	0x04, 0x12
        /*009e*/ 	.short	(.L_27 - .L_26)
	.align		4
.L_26:
        /*00a0*/ 	.word	index@(_Z16softmax_and_lossPfPKiS_S_ii)
        /*00a4*/ 	.word	0x00000000


	//----- nvinfo : EIATTR_MIN_STACK_SIZE
	.align		4
.L_27:
        /*00a8*/ 	.byte	0x04, 0x12
        /*00aa*/ 	.short	(.L_29 - .L_28)
	.align		4
.L_28:
        /*00ac*/ 	.word	index@(_Z13relu_backwardPfPKfi)
        /*00b0*/ 	.word	0x00000000


	//----- nvinfo : EIATTR_MIN_STACK_SIZE
	.align		4
.L_29:
        /*00b4*/ 	.byte	0x04, 0x12
        /*00b6*/ 	.short	(.L_31 - .L_30)
	.align		4
.L_30:
        /*00b8*/ 	.word	index@(_Z12relu_forwardPfi)
        /*00bc*/ 	.word	0x00000000
.L_31:


//--------------------- .nv.compat                --------------------------
	.section	.nv.compat,"",@"SHT_CUDA_COMPAT_INFO"
	.align	4
        /*0000*/ 	.byte	0x02, 0x09, 0x00, 0x00, 0x02, 0x02, 0x01, 0x00, 0x02, 0x05, 0x05, 0x00, 0x03, 0x07, 0x01, 0x01
        /*0010*/ 	.byte	0x02, 0x03, 0x00, 0x00, 0x02, 0x06, 0x01, 0x00, 0x04, 0x0b, 0x08, 0x00, 0x01, 0x00, 0x00, 0x00
        /*0020*/ 	.byte	0x00, 0x00, 0x00, 0x00


//--------------------- .nv.info._Z10sgd_updatePfPKffi --------------------------
	.section	.nv.info._Z10sgd_updatePfPKffi,"",@"SHT_CUDA_INFO"
	.sectionflags	@""
	.align	4


	//----- nvinfo : EIATTR_CUDA_API_VERSION
	.align		4
        /*0000*/ 	.byte	0x04, 0x37
        /*0002*/ 	.short	(.L_33 - .L_32)
.L_32:
        /*0004*/ 	.word	0x00000082


	//----- nvinfo : EIATTR_KPARAM_INFO
	.align		4
.L_33:
        /*0008*/ 	.byte	0x04, 0x17
        /*000a*/ 	.short	(.L_35 - .L_34)
.L_34:
        /*000c*/ 	.word	0x00000000
        /*0010*/ 	.short	0x0003
        /*0012*/ 	.short	0x0014
        /*0014*/ 	.byte	0x00, 0xf0, 0x11, 0x00


	//----- nvinfo : EIATTR_KPARAM_INFO
	.align		4
.L_35:
        /*0018*/ 	.byte	0x04, 0x17
        /*001a*/ 	.short	(.L_37 - .L_36)
.L_36:
        /*001c*/ 	.word	0x00000000
        /*0020*/ 	.short	0x0002
        /*0022*/ 	.short	0x0010
        /*0024*/ 	.byte	0x00, 0xf0, 0x11, 0x00


	//----- nvinfo : EIATTR_KPARAM_INFO
	.align		4
.L_37:
        /*0028*/ 	.byte	0x04, 0x17
        /*002a*/ 	.short	(.L_39 - .L_38)
.L_38:
        /*002c*/ 	.word	0x00000000
        /*0030*/ 	.short	0x0001
        /*0032*/ 	.short	0x0008
        /*0034*/ 	.byte	0x00, 0xf5, 0x21, 0x00


	//----- nvinfo : EIATTR_KPARAM_INFO
	.align		4
.L_39:
        /*0038*/ 	.byte	0x04, 0x17
        /*003a*/ 	.short	(.L_41 - .L_40)
.L_40:
        /*003c*/ 	.word	0x00000000
        /*0040*/ 	.short	0x0000
        /*0042*/ 	.short	0x0000
        /*0044*/ 	.byte	0x00, 0xf5, 0x21, 0x00


	//----- nvinfo : EIATTR_SPARSE_MMA_MASK
	.align		4
.L_41:
        /*0048*/ 	.byte	0x03, 0x50
        /*004a*/ 	.short	0x0000


	//----- nvinfo : EIATTR_MAXREG_COUNT
	.align		4
        /*004c*/ 	.byte	0x03, 0x1b
        /*004e*/ 	.short	0x00ff


	//----- nvinfo : EIATTR_MERCURY_ISA_VERSION
	.align		4
        /*0050*/ 	.byte	0x03, 0x5f
        /*0052*/ 	.short	0x0101


	//----- nvinfo : EIATTR_VRC_CTA_INIT_COUNT
	.align		4
        /*0054*/ 	.byte	0x02, 0x4a
	.zero		1
	.zero		1


	//----- nvinfo : EIATTR_EXIT_INSTR_OFFSETS
	.align		4
        /*0058*/ 	.byte	0x04, 0x1c
        /*005a*/ 	.short	(.L_43 - .L_42)


	//   ....[0]....
.L_42:
        /*005c*/ 	.word	0x00000070


	//   ....[1]....
        /*0060*/ 	.word	0x00000120


	//----- nvinfo : EIATTR_CBANK_PARAM_SIZE
	.align		4
.L_43:
        /*0064*/ 	.byte	0x03, 0x19
        /*0066*/ 	.short	0x0018


	//----- nvinfo : EIATTR_PARAM_CBANK
	.align		4
        /*0068*/ 	.byte	0x04, 0x0a
        /*006a*/ 	.short	(.L_45 - .L_44)
	.align		4
.L_44:
        /*006c*/ 	.word	index@(.nv.constant0._Z10sgd_updatePfPKffi)
        /*0070*/ 	.short	0x0380
        /*0072*/ 	.short	0x0018


	//----- nvinfo : EIATTR_SW_WAR
	.align		4
.L_45:
        /*0074*/ 	.byte	0x04, 0x36
        /*0076*/ 	.short	(.L_47 - .L_46)
.L_46:
        /*0078*/ 	.word	0x00000008
.L_47:


//--------------------- .nv.info._Z12softmax_gradPfPKiii --------------------------
	.section	.nv.info._Z12softmax_gradPfPKiii,"",@"SHT_CUDA_INFO"
	.sectionflags	@""
	.align	4


	//----- nvinfo : EIATTR_CUDA_API_VERSION
	.align		4
        /*0000*/ 	.byte	0x04, 0x37
        /*0002*/ 	.short	(.L_49 - .L_48)
.L_48:
        /*0004*/ 	.word	0x00000082


	//----- nvinfo : EIATTR_KPARAM_INFO
	.align		4
.L_49:
        /*0008*/ 	.byte	0x04, 0x17
        /*000a*/ 	.short	(.L_51 - .L_50)
.L_50:
        /*000c*/ 	.word	0x00000000
        /*0010*/ 	.short	0x0003
        /*0012*/ 	.short	0x0014
        /*0014*/ 	.byte	0x00, 0xf0, 0x11, 0x00


	//----- nvinfo : EIATTR_KPARAM_INFO
	.align		4
.L_51:
        /*0018*/ 	.byte	0x04, 0x17
        /*001a*/ 	.short	(.L_53 - .L_52)
.L_52:
        /*001c*/ 	.word	0x00000000
        /*0020*/ 	.short	0x0002
        /*0022*/ 	.short	0x0010
        /*0024*/ 	.byte	0x00, 0xf0, 0x11, 0x00


	//----- nvinfo : EIATTR_KPARAM_INFO
	.align		4
.L_53:
        /*0028*/ 	.byte	0x04, 0x17
        /*002a*/ 	.short	(.L_55 - .L_54)
.L_54:
        /*002c*/ 	.word	0x00000000
        /*0030*/ 	.short	0x0001
        /*0032*/ 	.short	0x0008
        /*0034*/ 	.byte	0x00, 0xf5, 0x21, 0x00


	//----- nvinfo : EIATTR_KPARAM_INFO
	.align		4
.L_55:
        /*0038*/ 	.byte	0x04, 0x17
        /*003a*/ 	.short	(.L_57 - .L_56)
.L_56:
        /*003c*/ 	.word	0x00000000
        /*0040*/ 	.short	0x0000
        /*0042*/ 	.short	0x0000
        /*0044*/ 	.byte	0x00, 0xf5, 0x21, 0x00


	//----- nvinfo : EIATTR_SPARSE_MMA_MASK
	.align		4
.L_57:
        /*0048*/ 	.byte	0x03, 0x50
        /*004a*/ 	.short	0x0000


	//----- nvinfo : EIATTR_MAXREG_COUNT
	.align		4
        /*004c*/ 	.byte	0x03, 0x1b
        /*004e*/ 	.short	0x00ff


	//----- nvinfo : EIATTR_MERCURY_ISA_VERSION
	.align		4
        /*0050*/ 	.byte	0x03, 0x5f
        /*0052*/ 	.short	0x0101


	//----- nvinfo : EIATTR_VRC_CTA_INIT_COUNT
	.align		4
        /*0054*/ 	.byte	0x02, 0x4a
	.zero		1
	.zero		1


	//----- nvinfo : EIATTR_EXIT_INSTR_OFFSETS
	.align		4
        /*0058*/ 	.byte	0x04, 0x1c
        /*005a*/ 	.short	(.L_59 - .L_58)


	//   ....[0]....
.L_58:
        /*005c*/ 	.word	0x00000080


	//   ....[1]....
        /*0060*/ 	.word	0x000002d0


	//----- nvinfo : EIATTR_CBANK_PARAM_SIZE
	.align		4
.L_59:
        /*0064*/ 	.byte	0x03, 0x19
        /*0066*/ 	.short	0x0018


	//----- nvinfo : EIATTR_PARAM_CBANK
	.align		4
        /*0068*/ 	.byte	0x04, 0x0a
        /*006a*/ 	.short	(.L_61 - .L_60)
	.align		4
.L_60:
        /*006c*/ 	.word	index@(.nv.constant0._Z12softmax_gradPfPKiii)
        /*0070*/ 	.short	0x0380
        /*0072*/ 	.short	0x0018


	//----- nvinfo : EIATTR_SW_WAR
	.align		4
.L_61:
        /*0074*/ 	.byte	0x04, 0x36
        /*0076*/ 	.short	(.L_63 - .L_62)
.L_62:
        /*0078*/ 	.word	0x00000008
.L_63:


//--------------------- .nv.info._Z16softmax_and_lossPfPKiS_S_ii --------------------------
	.section	.nv.info._Z16softmax_and_lossPfPKiS_S_ii,"",@"SHT_CUDA_INFO"
	.sectionflags	@""
	.align	4


	//----- nvinfo : EIATTR_CUDA_API_VERSION
	.align		4
        /*0000*/ 	.byte	0x04, 0x37
        /*0002*/ 	.short	(.L_65 - .L_64)
.L_64:
        /*0004*/ 	.word	0x00000082


	//----- nvinfo : EIATTR_KPARAM_INFO
	.align		4
.L_65:
        /*0008*/ 	.byte	0x04, 0x17
        /*000a*/ 	.short	(.L_67 - .L_66)
.L_66:
        /*000c*/ 	.word	0x00000000
        /*0010*/ 	.short	0x0005
        /*0012*/ 	.short	0x0024
        /*0014*/ 	.byte	0x00, 0xf0, 0x11, 0x00


	//----- nvinfo : EIATTR_KPARAM_INFO
	.align		4
.L_67:
        /*0018*/ 	.byte	0x04, 0x17
        /*001a*/ 	.short	(.L_69 - .L_68)
.L_68:
        /*001c*/ 	.word	0x00000000
        /*0020*/ 	.short	0x0004
        /*0022*/ 	.short	0x0020
        /*0024*/ 	.byte	0x00, 0xf0, 0x11, 0x00


	//----- nvinfo : EIATTR_KPARAM_INFO
	.align		4
.L_69:
        /*0028*/ 	.byte	0x04, 0x17
        /*002a*/ 	.short	(.L_71 - .L_70)
.L_70:
        /*002c*/ 	.word	0x00000000
        /*0030*/ 	.short	0x0003
        /*0032*/ 	.short	0x0018
        /*0034*/ 	.byte	0x00, 0xf5, 0x21, 0x00


	//----- nvinfo : EIATTR_KPARAM_INFO
	.align		4
.L_71:
        /*0038*/ 	.byte	0x04, 0x17
        /*003a*/ 	.short	(.L_73 - .L_72)
.L_72:
        /*003c*/ 	.word	0x00000000
        /*0040*/ 	.short	0x0002
        /*0042*/ 	.short	0x0010
        /*0044*/ 	.byte	0x00, 0xf5, 0x21, 0x00


	//----- nvinfo : EIATTR_KPARAM_INFO
	.align		4
.L_73:
        /*0048*/ 	.byte	0x04, 0x17
        /*004a*/ 	.short	(.L_75 - .L_74)
.L_74:
        /*004c*/ 	.word	0x00000000
        /*0050*/ 	.short	0x0001
        /*0052*/ 	.short	0x0008
        /*0054*/ 	.byte	0x00, 0xf5, 0x21, 0x00


	//----- nvinfo : EIATTR_KPARAM_INFO
	.align		4
.L_75:
        /*0058*/ 	.byte	0x04, 0x17
        /*005a*/ 	.short	(.L_77 - .L_76)
.L_76:
        /*005c*/ 	.word	0x00000000
        /*0060*/ 	.short	0x0000
        /*0062*/ 	.short	0x0000
        /*0064*/ 	.byte	0x00, 0xf5, 0x21, 0x00


	//----- nvinfo : EIATTR_SPARSE_MMA_MASK
	.align		4
.L_77:
        /*0068*/ 	.byte	0x03, 0x50
        /*006a*/ 	.short	0x0000


	//----- nvinfo : EIATTR_MAXREG_COUNT
	.align		4
        /*006c*/ 	.byte	0x03, 0x1b
        /*006e*/ 	.short	0x00ff


	//----- nvinfo : EIATTR_NUM_BARRIERS
	.align		4
        /*0070*/ 	.byte	0x02, 0x4c
        /*0072*/ 	.byte	0x01
	.zero		1


	//----- nvinfo : EIATTR_MERCURY_ISA_VERSION
	.align		4
        /*0074*/ 	.byte	0x03, 0x5f
        /*0076*/ 	.short	0x0101


	//----- nvinfo : EIATTR_VRC_CTA_INIT_COUNT
	.align		4
        /*0078*/ 	.byte	0x02, 0x4a
	.zero		1
	.zero		1


	//----- nvinfo : EIATTR_EXIT_INSTR_OFFSETS
	.align		4
        /*007c*/ 	.byte	0x04, 0x1c
        /*007e*/ 	.short	(.L_79 - .L_78)


	//   ....[0]....
.L_78:
        /*0080*/ 	.word	0x00000040


	//   ....[1]....
        /*0084*/ 	.word	0x00000eb0


	//   ....[2]....
        /*0088*/ 	.word	0x000010e0


	//----- nvinfo : EIATTR_CRS_STACK_SIZE
	.align		4
.L_79:
        /*008c*/ 	.byte	0x04, 0x1e
        /*008e*/ 	.short	(.L_81 - .L_80)
.L_80:
        /*0090*/ 	.word	0x00000000


	//----- nvinfo : EIATTR_CBANK_PARAM_SIZE
	.align		4
.L_81:
        /*0094*/ 	.byte	0x03, 0x19
        /*0096*/ 	.short	0x0028


	//----- nvinfo : EIATTR_PARAM_CBANK
	.align		4
        /*0098*/ 	.byte	0x04, 0x0a
        /*009a*/ 	.short	(.L_83 - .L_82)
	.align		4
.L_82:
        /*009c*/ 	.word	index@(.nv.constant0._Z16softmax_and_lossPfPKiS_S_ii)
        /*00a0*/ 	.short	0x0380
        /*00a2*/ 	.short	0x0028


	//----- nvinfo : EIATTR_SW_WAR
	.align		4
.L_83:
        /*00a4*/ 	.byte	0x04, 0x36
        /*00a6*/ 	.short	(.L_85 - .L_84)
.L_84:
        /*00a8*/ 	.word	0x00000008
.L_85:


//--------------------- .nv.info._Z13relu_backwardPfPKfi --------------------------
	.section	.nv.info._Z13relu_backwardPfPKfi,"",@"SHT_CUDA_INFO"
	.sectionflags	@""
	.align	4


	//----- nvinfo : EIATTR_CUDA_API_VERSION
	.align		4
        /*0000*/ 	.byte	0x04, 0x37
        /*0002*/ 	.short	(.L_87 - .L_86)
.L_86:
        /*0004*/ 	.word	0x00000082


	//----- nvinfo : EIATTR_KPARAM_INFO
	.align		4
.L_87:
        /*0008*/ 	.byte	0x04, 0x17
        /*000a*/ 	.short	(.L_89 - .L_88)
.L_88:
        /*000c*/ 	.word	0x00000000
        /*0010*/ 	.short	0x0002
        /*0012*/ 	.short	0x0010
        /*0014*/ 	.byte	0x00, 0xf0, 0x11, 0x00


	//----- nvinfo : EIATTR_KPARAM_INFO
	.align		4
.L_89:
        /*0018*/ 	.byte	0x04, 0x17
        /*001a*/ 	.short	(.L_91 - .L_90)
.L_90:
        /*001c*/ 	.word	0x00000000
        /*0020*/ 	.short	0x0001
        /*0022*/ 	.short	0x0008
        /*0024*/ 	.byte	0x00, 0xf5, 0x21, 0x00


	//----- nvinfo : EIATTR_KPARAM_INFO
	.align		4
.L_91:
        /*0028*/ 	.byte	0x04, 0x17
        /*002a*/ 	.short	(.L_93 - .L_92)
.L_92:
        /*002c*/ 	.word	0x00000000
        /*0030*/ 	.short	0x0000
        /*0032*/ 	.short	0x0000
        /*0034*/ 	.byte	0x00, 0xf5, 0x21, 0x00


	//----- nvinfo : EIATTR_SPARSE_MMA_MASK
	.align		4
.L_93:
        /*0038*/ 	.byte	0x03, 0x50
        /*003a*/ 	.short	0x0000


	//----- nvinfo : EIATTR_MAXREG_COUNT
	.align		4
        /*003c*/ 	.byte	0x03, 0x1b
        /*003e*/ 	.short	0x00ff


	//----- nvinfo : EIATTR_MERCURY_ISA_VERSION
	.align		4
        /*0040*/ 	.byte	0x03, 0x5f
        /*0042*/ 	.short	0x0101


	//----- nvinfo : EIATTR_VRC_CTA_INIT_COUNT
	.align		4
        /*0044*/ 	.byte	0x02, 0x4a
	.zero		1
	.zero		1


	//----- nvinfo : EIATTR_EXIT_INSTR_OFFSETS
	.align		4
        /*0048*/ 	.byte	0x04, 0x1c
        /*004a*/ 	.short	(.L_95 - .L_94)


	//   ....[0]....
.L_94:
        /*004c*/ 	.word	0x00000070


	//   ....[1]....
        /*0050*/ 	.word	0x00000150


	//----- nvinfo : EIATTR_CRS_STACK_SIZE
	.align		4
.L_95:
        /*0054*/ 	.byte	0x04, 0x1e
        /*0056*/ 	.short	(.L_97 - .L_96)
.L_96:
        /*0058*/ 	.word	0x00000000


	//----- nvinfo : EIATTR_CBANK_PARAM_SIZE
	.align		4
.L_97:
        /*005c*/ 	.byte	0x03, 0x19
        /*005e*/ 	.short	0x0014


	//----- nvinfo : EIATTR_PARAM_CBANK
	.align		4
        /*0060*/ 	.byte	0x04, 0x0a
        /*0062*/ 	.short	(.L_99 - .L_98)
	.align		4
.L_98:
        /*0064*/ 	.word	index@(.nv.constant0._Z13relu_backwardPfPKfi)
        /*0068*/ 	.short	0x0380
        /*006a*/ 	.short	0x0014


	//----- nvinfo : EIATTR_SW_WAR
	.align		4
.L_99:
        /*006c*/ 	.byte	0x04, 0x36
        /*006e*/ 	.short	(.L_101 - .L_100)
.L_100:
        /*0070*/ 	.word	0x00000008
.L_101:


//--------------------- .nv.info._Z12relu_forwardPfi --------------------------
	.section	.nv.info._Z12relu_forwardPfi,"",@"SHT_CUDA_INFO"
	.sectionflags	@""
	.align	4


	//----- nvinfo : EIATTR_CUDA_API_VERSION
	.align		4
        /*0000*/ 	.byte	0x04, 0x37
        /*0002*/ 	.short	(.L_103 - .L_102)
.L_102:
        /*0004*/ 	.word	0x00000082


	//----- nvinfo : EIATTR_KPARAM_INFO
	.align		4
.L_103:
        /*0008*/ 	.byte	0x04, 0x17
        /*000a*/ 	.short	(.L_105 - .L_104)
.L_104:
        /*000c*/ 	.word	0x00000000
        /*0010*/ 	.short	0x0001
        /*0012*/ 	.short	0x0008
        /*0014*/ 	.byte	0x00, 0xf0, 0x11, 0x00


	//----- nvinfo : EIATTR_KPARAM_INFO
	.align		4
.L_105:
        /*0018*/ 	.byte	0x04, 0x17
        /*001a*/ 	.short	(.L_107 - .L_106)
.L_106:
        /*001c*/ 	.word	0x00000000
        /*0020*/ 	.short	0x0000
        /*0022*/ 	.short	0x0000
        /*0024*/ 	.byte	0x00, 0xf5, 0x21, 0x00


	//----- nvinfo : EIATTR_SPARSE_MMA_MASK
	.align		4
.L_107:
        /*0028*/ 	.byte	0x03, 0x50
        /*002a*/ 	.short	0x0000


	//----- nvinfo : EIATTR_MAXREG_COUNT
	.align		4
        /*002c*/ 	.byte	0x03, 0x1b
        /*002e*/ 	.short	0x00ff


	//----- nvinfo : EIATTR_MERCURY_ISA_VERSION
	.align		4
        /*0030*/ 	.byte	0x03, 0x5f
        /*0032*/ 	.short	0x0101


	//----- nvinfo : EIATTR_VRC_CTA_INIT_COUNT
	.align		4
        /*0034*/ 	.byte	0x02, 0x4a
	.zero		1
	.zero		1


	//----- nvinfo : EIATTR_EXIT_INSTR_OFFSETS
	.align		4
        /*0038*/ 	.byte	0x04, 0x1c
        /*003a*/ 	.short	(.L_109 - .L_108)


	//   ....[0]....
.L_108:
        /*003c*/ 	.word	0x00000070


	//   ....[1]....
        /*0040*/ 	.word	0x000000e0


	//----- nvinfo : EIATTR_CBANK_PARAM_SIZE
	.align		4
.L_109:
        /*0044*/ 	.byte	0x03, 0x19
        /*0046*/ 	.short	0x000c


	//----- nvinfo : EIATTR_PARAM_CBANK
	.align		4
        /*0048*/ 	.byte	0x04, 0x0a
        /*004a*/ 	.short	(.L_111 - .L_110)
	.align		4
.L_110:
        /*004c*/ 	.word	index@(.nv.constant0._Z12relu_forwardPfi)
        /*0050*/ 	.short	0x0380
        /*0052*/ 	.short	0x000c


	//----- nvinfo : EIATTR_SW_WAR
	.align		4
.L_111:
        /*0054*/ 	.byte	0x04, 0x36
        /*0056*/ 	.short	(.L_113 - .L_112)
.L_112:
        /*0058*/ 	.word	0x00000008
.L_113:


//--------------------- .nv.callgraph             --------------------------
	.section	.nv.callgraph,"",@"SHT_CUDA_CALLGRAPH"
	.align	4
	.sectionentsize	8
	.align		4
        /*0000*/ 	.word	0x00000000
	.align		4
        /*0004*/ 	.word	0xffffffff
	.align		4
        /*0008*/ 	.word	0x00000000
	.align		4
        /*000c*/ 	.word	0xfffffffe
	.align		4
        /*0010*/ 	.word	0x00000000
	.align		4
        /*0014*/ 	.word	0xfffffffd
	.align		4
        /*0018*/ 	.word	0x00000000
	.align		4
        /*001c*/ 	.word	0xfffffffc


//--------------------- .text._Z10sgd_updatePfPKffi --------------------------
	.section	.text._Z10sgd_updatePfPKffi,"ax",@progbits
	.align	128
        .global         _Z10sgd_updatePfPKffi
        .type           _Z10sgd_updatePfPKffi,@function
        .size           _Z10sgd_updatePfPKffi,(.L_x_40 - _Z10sgd_updatePfPKffi)
        .other          _Z10sgd_updatePfPKffi,@"STO_CUDA_ENTRY STV_DEFAULT"
_Z10sgd_updatePfPKffi:
.text._Z10sgd_updatePfPKffi:
[----:B------:R-:W-:Y:S01]  /*0000*/  LDC R1, c[0x0][0x37c] ;  /* 0x0000df00ff017b82 */ /* 0x000fe20000000800 */
[----:B------:R-:W0:Y:S07]  /*0010*/  S2R R0, SR_TID.X ;  /* 0x0000000000007919 */ /* 0x000e2e0000002100 */
[----:B------:R-:W0:Y:S01]  /*0020*/  S2UR UR4, SR_CTAID.X ;  /* 0x00000000000479c3 */ /* 0x000e220000002500 */
[----:B------:R-:W1:Y:S07]  /*0030*/  LDCU UR5, c[0x0][0x394] ;  /* 0x00007280ff0577ac */ /* 0x000e6e0008000800 */
[----:B------:R-:W0:Y:S02]  /*0040*/  LDC R7, c[0x0][0x360] ;  /* 0x0000d800ff077b82 */ /* 0x000e240000000800 */
[----:B0-----:R-:W-:-:S05]  /*0050*/  IMAD R7, R7, UR4, R0 ;  /* 0x0000000407077c24 */ /* 0x001fca000f8e0200 */
[----:B-1----:R-:W-:-:S13]  /*0060*/  ISETP.GE.AND P0, PT, R7, UR5, PT ;  /* 0x0000000507007c0c */ /* 0x002fda000bf06270 */
[----:B------:R-:W-:Y:S05]  /*0070*/  @P0 EXIT ;  /* 0x000000000000094d */ /* 0x000fea0003800000 */
[----:B------:R-:W0:Y:S01]  /*0080*/  LDC.64 R2, c[0x0][0x388] ;  /* 0x0000e200ff027b82 */ /* 0x000e220000000a00 */
[----:B------:R-:W1:Y:S01]  /*0090*/  LDCU.64 UR4, c[0x0][0x358] ;  /* 0x00006b00ff0477ac */ /* 0x000e620008000a00 */
[----:B------:R-:W2:Y:S06]  /*00a0*/  LDCU UR6, c[0x0][0x390] ;  /* 0x00007200ff0677ac */ /* 0x000eac0008000800 */
[----:B------:R-:W3:Y:S01]  /*00b0*/  LDC.64 R4, c[0x0][0x380] ;  /* 0x0000e000ff047b82 */ /* 0x000ee20000000a00 */
[----:B0-----:R-:W-:-:S06]  /*00c0*/  IMAD.WIDE R2, R7, 0x4, R2 ;  /* 0x0000000407027825 */ /* 0x001fcc00078e0202 */
[----:B-1----:R-:W2:Y:S01]  /*00d0*/  LDG.E R2, desc[UR4][R2.64] ;  /* 0x0000000402027981 */ /* 0x002ea2000c1e1900 */
[----:B---3--:R-:W-:-:S05]  /*00e0*/  IMAD.WIDE R4, R7, 0x4, R4 ;  /* 0x0000000407047825 */ /* 0x008fca00078e0204 */
[----:B------:R-:W2:Y:S02]  /*00f0*/  LDG.E R7, desc[UR4][R4.64] ;  /* 0x0000000404077981 */ /* 0x000ea4000c1e1900 */
[----:B--2---:R-:W-:-:S05]  /*0100*/  FFMA R7, -R2, UR6, R7 ;  /* 0x0000000602077c23 */ /* 0x004fca0008000107 */
[----:B------:R-:W-:Y:S01]  /*0110*/  STG.E desc[UR4][R4.64], R7 ;  /* 0x0000000704007986 */ /* 0x000fe2000c101904 */
[----:B------:R-:W-:Y:S05]  /*0120*/  EXIT ;  /* 0x000000000000794d */ /* 0x000fea0003800000 */
.L_x_0:
[----:B------:R-:W-:-:S00]  /*0130*/  BRA `(.L_x_0) ;  /* 0xfffffffc00fc7947 */ /* 0x000fc0000383ffff */
[----:B------:R-:W-:-:S00]  /*0140*/  NOP ;  /* 0x0000000000007918 */ /* 0x000fc00000000000 */
        /* <DEDUP_REMOVED lines=11> */
.L_x_40:


//--------------------- .text._Z12softmax_gradPfPKiii --------------------------
	.section	.text._Z12softmax_gradPfPKiii,"ax",@progbits
	.align	128
        .global         _Z12softmax_gradPfPKiii
        .type           _Z12softmax_gradPfPKiii,@function
        .size           _Z12softmax_gradPfPKiii,(.L_x_41 - _Z12softmax_gradPfPKiii)
        .other          _Z12softmax_gradPfPKiii,@"STO_CUDA_ENTRY STV_DEFAULT"
_Z12softmax_gradPfPKiii:
.text._Z12softmax_gradPfPKiii:
[----:B------:R-:W-:Y:S01]  /*0000*/  LDC R1, c[0x0][0x37c] ;  /* 0x0000df00ff017b82 */ /* 0x000fe20000000800 */
[----:B------:R-:W0:Y:S07]  /*0010*/  S2R R5, SR_TID.X ;  /* 0x0000000000057919 */ /* 0x000e2e0000002100 */
[----:B------:R-:W0:Y:S08]  /*0020*/  S2UR UR4, SR_CTAID.X ;  /* 0x00000000000479c3 */ /* 0x000e300000002500 */
[----:B------:R-:W0:Y:S08]  /*0030*/  LDC R0, c[0x0][0x360] ;  /* 0x0000d800ff007b82 */ /* 0x000e300000000800 */
[----:B------:R-:W1:Y:S01]  /*0040*/  LDC.64 R2, c[0x0][0x390] ;  /* 0x0000e400ff027b82 */ /* 0x000e620000000a00 */
[----:B0-----:R-:W-:-:S02]  /*0050*/  IMAD R0, R0, UR4, R5 ;  /* 0x0000000400007c24 */ /* 0x001fc4000f8e0205 */
[----:B-1----:R-:W-:-:S05]  /*0060*/  IMAD R5, R3, R2, RZ ;  /* 0x0000000203057224 */ /* 0x002fca00078e02ff */
[----:B------:R-:W-:-:S13]  /*0070*/  ISETP.GE.AND P0, PT, R0, R5, PT ;  /* 0x000000050000720c */ /* 0x000fda0003f06270 */
[----:B------:R-:W-:Y:S05]  /*0080*/  @P0 EXIT ;  /* 0x000000000000094d */ /* 0x000fea0003800000 */
[----:B------:R-:W-:Y:S01]  /*0090*/  IABS R7, R3 ;  /* 0x0000000300077213 */ /* 0x000fe20000000000 */
[----:B------:R-:W0:Y:S03]  /*00a0*/  LDCU.64 UR4, c[0x0][0x358] ;  /* 0x00006b00ff0477ac */ /* 0x000e260008000a00 */
[----:B------:R-:W1:Y:S08]  /*00b0*/  I2F.RP R2, R7 ;  /* 0x0000000700027306 */ /* 0x000e700000209400 */
[----:B-1----:R-:W1:Y:S02]  /*00c0*/  MUFU.RCP R2, R2 ;  /* 0x0000000200027308 */ /* 0x002e640000001000 */
[----:B-1----:R-:W-:-:S06]  /*00d0*/  VIADD R4, R2, 0xffffffe ;  /* 0x0ffffffe02047836 */ /* 0x002fcc0000000000 */
[----:B------:R1:W2:Y:S02]  /*00e0*/  F2I.FTZ.U32.TRUNC.NTZ R5, R4 ;  /* 0x0000000400057305 */ /* 0x0002a4000021f000 */
[----:B-1----:R-:W-:Y:S02]  /*00f0*/  HFMA2 R4, -RZ, RZ, 0, 0 ;  /* 0x00000000ff047431 */ /* 0x002fe400000001ff */
[----:B--2---:R-:W-:-:S04]  /*0100*/  IMAD.MOV R6, RZ, RZ, -R5 ;  /* 0x000000ffff067224 */ /* 0x004fc800078e0a05 */
[----:B------:R-:W-:Y:S01]  /*0110*/  IMAD R9, R6, R7, RZ ;  /* 0x0000000706097224 */ /* 0x000fe200078e02ff */
[----:B------:R-:W-:-:S03]  /*0120*/  IABS R6, R0 ;  /* 0x0000000000067213 */ /* 0x000fc60000000000 */
[----:B------:R-:W-:-:S06]  /*0130*/  IMAD.HI.U32 R5, R5, R9, R4 ;  /* 0x0000000905057227 */ /* 0x000fcc00078e0004 */
[----:B------:R-:W-:-:S04]  /*0140*/  IMAD.HI.U32 R5, R5, R6, RZ ;  /* 0x0000000605057227 */ /* 0x000fc800078e00ff */
[----:B------:R-:W-:-:S04]  /*0150*/  IMAD.MOV R2, RZ, RZ, -R5 ;  /* 0x000000ffff027224 */ /* 0x000fc800078e0a05 */
[----:B------:R-:W-:-:S05]  /*0160*/  IMAD R2, R7, R2, R6 ;  /* 0x0000000207027224 */ /* 0x000fca00078e0206 */
[----:B------:R-:W-:-:S13]  /*0170*/  ISETP.GT.U32.AND P2, PT, R7, R2, PT ;  /* 0x000000020700720c */ /* 0x000fda0003f44070 */
[-C--:B------:R-:W-:Y:S01]  /*0180*/  @!P2 IADD3 R2, PT, PT, R2, -R7.reuse, RZ ;  /* 0x800000070202a210 */ /* 0x080fe20007ffe0ff */
[----:B------:R-:W-:Y:S01]  /*0190*/  @!P2 VIADD R5, R5, 0x1 ;  /* 0x000000010505a836 */ /* 0x000fe20000000000 */
[----:B------:R-:W-:Y:S02]  /*01a0*/  ISETP.NE.AND P2, PT, R3, RZ, PT ;  /* 0x000000ff0300720c */ /* 0x000fe40003f45270 */
[----:B------:R-:W-:Y:S02]  /*01b0*/  ISETP.GE.U32.AND P0, PT, R2, R7, PT ;  /* 0x000000070200720c */ /* 0x000fe40003f06070 */
[----:B------:R-:W1:Y:S01]  /*01c0*/  LDC.64 R6, c[0x0][0x388] ;  /* 0x0000e200ff067b82 */ /* 0x000e620000000a00 */
[----:B------:R-:W-:-:S04]  /*01d0*/  LOP3.LUT R2, R0, R3, RZ, 0x3c, !PT ;  /* 0x0000000300027212 */ /* 0x000fc800078e3cff */
[----:B------:R-:W-:-:S06]  /*01e0*/  ISETP.GE.AND P1, PT, R2, RZ, PT ;  /* 0x000000ff0200720c */ /* 0x000fcc0003f26270 */
[----:B------:R-:W-:-:S05]  /*01f0*/  @P0 IADD3 R5, PT, PT, R5, 0x1, RZ ;  /* 0x0000000105050810 */ /* 0x000fca0007ffe0ff */
[----:B------:R-:W-:Y:S02]  /*0200*/  IMAD.MOV.U32 R9, RZ, RZ, R5 ;  /* 0x000000ffff097224 */ /* 0x000fe400078e0005 */
[----:B------:R-:W2:Y:S03]  /*0210*/  LDC.64 R4, c[0x0][0x380] ;  /* 0x0000e000ff047b82 */ /* 0x000ea60000000a00 */
[----:B------:R-:W-:Y:S02]  /*0220*/  @!P1 IADD3 R9, PT, PT, -R9, RZ, RZ ;  /* 0x000000ff09099210 */ /* 0x000fe40007ffe1ff */
[----:B------:R-:W-:-:S05]  /*0230*/  @!P2 LOP3.LUT R9, RZ, R3, RZ, 0x33, !PT ;  /* 0x00000003ff09a212 */ /* 0x000fca00078e33ff */
[----:B-1----:R-:W-:-:S06]  /*0240*/  IMAD.WIDE R6, R9, 0x4, R6 ;  /* 0x0000000409067825 */ /* 0x002fcc00078e0206 */
[----:B0-----:R-:W3:Y:S01]  /*0250*/  LDG.E R7, desc[UR4][R6.64] ;  /* 0x0000000406077981 */ /* 0x001ee2000c1e1900 */
[----:B--2---:R-:W-:-:S05]  /*0260*/  IMAD.WIDE R4, R0, 0x4, R4 ;  /* 0x0000000400047825 */ /* 0x004fca00078e0204 */
[----:B------:R-:W2:Y:S01]  /*0270*/  LDG.E R11, desc[UR4][R4.64] ;  /* 0x00000004040b7981 */ /* 0x000ea2000c1e1900 */
[----:B------:R-:W-:-:S05]  /*0280*/  IADD3 R9, PT, PT, -R9, RZ, RZ ;  /* 0x000000ff09097210 */ /* 0x000fca0007ffe1ff */
[----:B------:R-:W-:-:S05]  /*0290*/  IMAD R0, R3, R9, R0 ;  /* 0x0000000903007224 */ /* 0x000fca00078e0200 */
[----:B---3--:R-:W-:-:S13]  /*02a0*/  ISETP.NE.AND P0, PT, R0, R7, PT ;  /* 0x000000070000720c */ /* 0x008fda0003f05270 */
[----:B--2---:R-:W-:-:S05]  /*02b0*/  @!P0 FADD R11, R11, -1 ;  /* 0xbf8000000b0b8421 */ /* 0x004fca0000000000 */
[----:B------:R-:W-:Y:S01]  /*02c0*/  STG.E desc[UR4][R4.64], R11 ;  /* 0x0000000b04007986 */ /* 0x000fe2000c101904 */
[----:B------:R-:W-:Y:S05]  /*02d0*/  EXIT ;  /* 0x000000000000794d */ /* 0x000fea0003800000 */
.L_x_1:
        /* <DEDUP_REMOVED lines=10> */
.L_x_41:


//--------------------- .text._Z16softmax_and_lossPfPKiS_S_ii --------------------------
	.section	.text._Z16softmax_and_lossPfPKiS_S_ii,"ax",@progbits
	.align	128
        .global         _Z16softmax_and_lossPfPKiS_S_ii
        .type           _Z16softmax_and_lossPfPKiS_S_ii,@function
        .size           _Z16softmax_and_lossPfPKiS_S_ii,(.L_x_39 - _Z16softmax_and_lossPfPKiS_S_ii)
        .other          _Z16softmax_and_lossPfPKiS_S_ii,@"STO_CUDA_ENTRY STV_DEFAULT"
_Z16softmax_and_lossPfPKiS_S_ii:
.text._Z16softmax_and_lossPfPKiS_S_ii:
[----:B------:R-:W-:Y:S01]  /*0000*/  LDC R1, c[0x0][0x37c] ;  /* 0x0000df00ff017b82 */ /* 0x000fe20000000800 */
[----:B------:R-:W0:Y:S01]  /*0010*/  S2R R2, SR_CTAID.X ;  /* 0x0000000000027919 */ /* 0x000e220000002500 */
[----:B------:R-:W0:Y:S02]  /*0020*/  LDCU UR4, c[0x0][0x3a0] ;  /* 0x00007400ff0477ac */ /* 0x000e240008000800 */
[----:B0-----:R-:W-:-:S13]  /*0030*/  ISETP.GE.AND P0, PT, R2, UR4, PT ;  /* 0x0000000402007c0c */ /* 0x001fda000bf06270 */
[----:B------:R-:W-:Y:S05]  /*0040*/  @P0 EXIT ;  /* 0x000000000000094d */ /* 0x000fea0003800000 */
[----:B------:R-:W0:Y:S01]  /*0050*/  S2R R4, SR_TID.X ;  /* 0x0000000000047919 */ /* 0x000e220000002100 */
[----:B------:R-:W0:Y:S01]  /*0060*/  LDCU UR11, c[0x0][0x3a4] ;  /* 0x00007480ff0b77ac */ /* 0x000e220008000800 */
[----:B------:R-:W-:Y:S01]  /*0070*/  BSSY.RECONVERGENT B0, `(.L_x_2) ;  /* 0x0000013000007945 */ /* 0x000fe20003800200 */
[----:B------:R-:W1:Y:S01]  /*0080*/  LDCU.64 UR8, c[0x0][0x358] ;  /* 0x00006b00ff0877ac */ /* 0x000e620008000a00 */
[----:B0-----:R-:W-:-:S13]  /*0090*/  ISETP.GE.AND P0, PT, R4, UR11, PT ;  /* 0x0000000b04007c0c */ /* 0x001fda000bf06270 */
[----:B-1----:R-:W-:Y:S05]  /*00a0*/  @P0 BRA `(.L_x_3) ;  /* 0x00000000003c0947 */ /* 0x002fea0003800000 */
[----:B------:R-:W0:Y:S01]  /*00b0*/  S2R R3, SR_CgaCtaId ;  /* 0x0000000000037919 */ /* 0x000e220000008800 */
[----:B------:R-:W1:Y:S01]  /*00c0*/  LDC R10, c[0x0][0x360] ;  /* 0x0000d800ff0a7b82 */ /* 0x000e620000000800 */
[----:B------:R-:W-:-:S05]  /*00d0*/  MOV R0, 0x400 ;  /* 0x0000040000007802 */ /* 0x000fca0000000f00 */
[----:B------:R-:W-:Y:S02]  /*00e0*/  VIADD R0, R0, 0x80 ;  /* 0x0000008000007836 */ /* 0x000fe40000000000 */
[----:B------:R-:W2:Y:S03]  /*00f0*/  LDC.64 R8, c[0x0][0x380] ;  /* 0x0000e000ff087b82 */ /* 0x000ea60000000a00 */
[----:B0-----:R-:W-:Y:S01]  /*0100*/  LEA R0, R3, R0, 0x18 ;  /* 0x0000000003007211 */ /* 0x001fe200078ec0ff */
[----:B------:R-:W-:-:S07]  /*0110*/  IMAD.MOV.U32 R3, RZ, RZ, R4 ;  /* 0x000000ffff037224 */ /* 0x000fce00078e0004 */
.L_x_4:
[----:B------:R-:W-:-:S04]  /*0120*/  IMAD R7, R2, UR11, R3 ;  /* 0x0000000b02077c24 */ /* 0x000fc8000f8e0203 */
[----:B0-2---:R-:W-:-:S06]  /*0130*/  IMAD.WIDE R6, R7, 0x4, R8 ;  /* 0x0000000407067825 */ /* 0x005fcc00078e0208 */
[----:B------:R-:W2:Y:S01]  /*0140*/  LDG.E R6, desc[UR8][R6.64] ;  /* 0x0000000806067981 */ /* 0x000ea2000c1e1900 */
[----:B------:R-:W-:Y:S02]  /*0150*/  IMAD R5, R3, 0x4, R0 ;  /* 0x0000000403057824 */ /* 0x000fe400078e0200 */
[----:B-1----:R-:W-:-:S05]  /*0160*/  IMAD.IADD R3, R10, 0x1, R3 ;  /* 0x000000010a037824 */ /* 0x002fca00078e0203 */
[----:B------:R-:W-:Y:S01]  /*0170*/  ISETP.GE.AND P1, PT, R3, UR11, PT ;  /* 0x0000000b03007c0c */ /* 0x000fe2000bf26270 */
[----:B--2---:R0:W-:-:S12]  /*0180*/  STS [R5], R6 ;  /* 0x0000000605007388 */ /* 0x0041d80000000800 */
[----:B------:R-:W-:Y:S05]  /*0190*/  @!P1 BRA `(.L_x_4) ;  /* 0xfffffffc00e09947 */ /* 0x000fea000383ffff */
.L_x_3:
[----:B------:R-:W-:Y:S05]  /*01a0*/  BSYNC.RECONVERGENT B0 ;  /* 0x0000000000007941 */ /* 0x000fea0003800200 */
.L_x_2:
[----:B------:R-:W-:Y:S01]  /*01b0*/  BAR.SYNC.DEFER_BLOCKING 0x0 ;  /* 0x0000000000007b1d */ /* 0x000fe20000010000 */
[----:B------:R-:W-:-:S05]  /*01c0*/  ISETP.NE.AND P1, PT, R4, RZ, PT ;  /* 0x000000ff0400720c */ /* 0x000fca0003f25270 */
[----:B------:R-:W-:Y:S08]  /*01d0*/  BSSY.RECONVERGENT B0, `(.L_x_5) ;  /* 0x000007e000007945 */ /* 0x000ff00003800200 */
[----:B------:R-:W-:Y:S05]  /*01e0*/  @P1 BRA `(.L_x_6) ;  /* 0x0000000400f01947 */ /* 0x000fea0003800000 */
[----:B------:R-:W-:Y:S01]  /*01f0*/  UISETP.GE.AND UP0, UPT, UR11, 0x1, UPT ;  /* 0x000000010b00788c */ /* 0x000fe2000bf06270 */
[----:B------:R-:W-:-:S08]  /*0200*/  IMAD.MOV.U32 R3, RZ, RZ, -0xeb60d36 ;  /* 0xf149f2caff037424 */ /* 0x000fd000078e00ff */
[----:B------:R-:W-:Y:S05]  /*0210*/  BRA.U !UP0, `(.L_x_7) ;  /* 0x0000000508d47547 */ /* 0x000fea000b800000 */
[----:B------:R-:W-:Y:S01]  /*0220*/  UISETP.GE.U32.AND UP1, UPT, UR11, 0x10, UPT ;  /* 0x000000100b00788c */ /* 0x000fe2000bf26070 */
[----:B------:R-:W-:Y:S01]  /*0230*/  IMAD.MOV.U32 R3, RZ, RZ, -0xeb60d36 ;  /* 0xf149f2caff037424 */ /* 0x000fe200078e00ff */
[----:B------:R-:W-:Y:S01]  /*0240*/  ULOP3.LUT UR7, UR11, 0xf, URZ, 0xc0, !UPT ;  /* 0x0000000f0b077892 */ /* 0x000fe2000f8ec0ff */
[----:B------:R-:W-:-:S03]  /*0250*/  UMOV UR4, URZ ;  /* 0x000000ff00047c82 */ /* 0x000fc60008000000 */
[----:B------:R-:W-:-:S03]  /*0260*/  UISETP.NE.AND UP0, UPT, UR7, URZ, UPT ;  /* 0x000000ff0700728c */ /* 0x000fc6000bf05270 */
[----:B------:R-:W-:Y:S08]  /*0270*/  BRA.U !UP1, `(.L_x_8) ;  /* 0x0000000109c07547 */ /* 0x000ff0000b800000 */
[----:B------:R-:W1:Y:S01]  /*0280*/  S2UR UR6, SR_CgaCtaId ;  /* 0x00000000000679c3 */ /* 0x000e620000008800 */
[----:B------:R-:W-:Y:S01]  /*0290*/  UMOV UR4, 0x400 ;  /* 0x0000040000047882 */ /* 0x000fe20000000000 */
[----:B------:R-:W-:Y:S01]  /*02a0*/  IMAD.MOV.U32 R3, RZ, RZ, -0xeb60d36 ;  /* 0xf149f2caff037424 */ /* 0x000fe200078e00ff */
[----:B------:R-:W-:Y:S02]  /*02b0*/  UIADD3 UR5, UPT, UPT, UR4, 0x80, URZ ;  /* 0x0000008004057890 */ /* 0x000fe4000fffe0ff */
[----:B------:R-:W-:Y:S02]  /*02c0*/  ULOP3.LUT UR4, UR11, 0x7ffffff0, URZ, 0xc0, !UPT ;  /* 0x7ffffff00b047892 */ /* 0x000fe4000f8ec0ff */
[----:B-1----:R-:W-:Y:S02]  /*02d0*/  ULEA UR5, UR6, UR5, 0x18 ;  /* 0x0000000506057291 */ /* 0x002fe4000f8ec0ff */
[----:B------:R-:W-:Y:S02]  /*02e0*/  UIADD3 UR6, UPT, UPT, -UR4, URZ, URZ ;  /* 0x000000ff04067290 */ /* 0x000fe4000fffe1ff */
[----:B------:R-:W-:-:S12]  /*02f0*/  UIADD3 UR5, UPT, UPT, UR5, 0x20, URZ ;  /* 0x0000002005057890 */ /* 0x000fd8000fffe0ff */
.L_x_9:
[----:B------:R-:W1:Y:S01]  /*0300*/  LDS.128 R12, [UR5+-0x20] ;  /* 0xffffe005ff0c7984 */ /* 0x000e620008000c00 */
[----:B------:R-:W-:-:S03]  /*0310*/  UIADD3 UR6, UPT, UPT, UR6, 0x10, URZ ;  /* 0x0000001006067890 */ /* 0x000fc6000fffe0ff */
[----:B------:R-:W2:Y:S01]  /*0320*/  LDS.128 R8, [UR5+-0x10] ;  /* 0xfffff005ff087984 */ /* 0x000ea20008000c00 */
[----:B------:R-:W-:-:S03]  /*0330*/  UISETP.NE.AND UP1, UPT, UR6, URZ, UPT ;  /* 0x000000ff0600728c */ /* 0x000fc6000bf25270 */
[----:B------:R-:W3:Y:S01]  /*0340*/  LDS.128 R16, [UR5] ;  /* 0x00000005ff107984 */ /* 0x000ee20008000c00 */
[----:B-1----:R-:W-:-:S04]  /*0350*/  FSETP.GT.AND P1, PT, R12, R3, PT ;  /* 0x000000030c00720b */ /* 0x002fc80003f24000 */
[----:B------:R-:W-:-:S04]  /*0360*/  FSEL R12, R12, R3, P1 ;  /* 0x000000030c0c7208 */ /* 0x000fc80000800000 */
[----:B------:R-:W-:-:S04]  /*0370*/  FSETP.GT.AND P1, PT, R13, R12, PT ;  /* 0x0000000c0d00720b */ /* 0x000fc80003f24000 */
[----:B------:R-:W-:-:S04]  /*0380*/  FSEL R13, R13, R12, P1 ;  /* 0x0000000c0d0d7208 */ /* 0x000fc80000800000 */
[----:B------:R-:W-:-:S04]  /*0390*/  FSETP.GT.AND P1, PT, R14, R13, PT ;  /* 0x0000000d0e00720b */ /* 0x000fc80003f24000 */
[----:B------:R-:W-:-:S04]  /*03a0*/  FSEL R14, R14, R13, P1 ;  /* 0x0000000d0e0e7208 */ /* 0x000fc80000800000 */
[----:B------:R-:W-:-:S04]  /*03b0*/  FSETP.GT.AND P1, PT, R15, R14, PT ;  /* 0x0000000e0f00720b */ /* 0x000fc80003f24000 */
[----:B------:R-:W-:-:S04]  /*03c0*/  FSEL R15, R15, R14, P1 ;  /* 0x0000000e0f0f7208 */ /* 0x000fc80000800000 */
[----:B--2---:R-:W-:-:S04]  /*03d0*/  FSETP.GT.AND P1, PT, R8, R15, PT ;  /* 0x0000000f0800720b */ /* 0x004fc80003f24000 */
[----:B------:R-:W-:Y:S02]  /*03e0*/  FSEL R8, R8, R15, P1 ;  /* 0x0000000f08087208 */ /* 0x000fe40000800000 */
[----:B------:R-:W1:Y:S01]  /*03f0*/  LDS.128 R12, [UR5+0x10] ;  /* 0x00001005ff0c7984 */ /* 0x000e620008000c00 */
[----:B------:R-:W-:Y:S01]  /*0400*/  UIADD3 UR5, UPT, UPT, UR5, 0x40, URZ ;  /* 0x0000004005057890 */ /* 0x000fe2000fffe0ff */
[----:B------:R-:W-:-:S04]  /*0410*/  FSETP.GT.AND P1, PT, R9, R8, PT ;  /* 0x000000080900720b */ /* 0x000fc80003f24000 */
[----:B------:R-:W-:-:S04]  /*0420*/  FSEL R9, R9, R8, P1 ;  /* 0x0000000809097208 */ /* 0x000fc80000800000 */
[----:B------:R-:W-:-:S04]  /*0430*/  FSETP.GT.AND P1, PT, R10, R9, PT ;  /* 0x000000090a00720b */ /* 0x000fc80003f24000 */
[----:B------:R-:W-:-:S04]  /*0440*/  FSEL R10, R10, R9, P1 ;  /* 0x000000090a0a7208 */ /* 0x000fc80000800000 */
[----:B------:R-:W-:-:S04]  /*0450*/  FSETP.GT.AND P1, PT, R11, R10, PT ;  /* 0x0000000a0b00720b */ /* 0x000fc80003f24000 */
[----:B------:R-:W-:-:S04]  /*0460*/  FSEL R11, R11, R10, P1 ;  /* 0x0000000a0b0b7208 */ /* 0x000fc80000800000 */
[----:B---3--:R-:W-:-:S04]  /*0470*/  FSETP.GT.AND P1, PT, R16, R11, PT ;  /* 0x0000000b1000720b */ /* 0x008fc80003f24000 */
[----:B------:R-:W-:-:S04]  /*0480*/  FSEL R16, R16, R11, P1 ;  /* 0x0000000b10107208 */ /* 0x000fc80000800000 */
[----:B------:R-:W-:-:S04]  /*0490*/  FSETP.GT.AND P1, PT, R17, R16, PT ;  /* 0x000000101100720b */ /* 0x000fc80003f24000 */
[----:B------:R-:W-:-:S04]  /*04a0*/  FSEL R17, R17, R16, P1 ;  /* 0x0000001011117208 */ /* 0x000fc80000800000 */
[----:B------:R-:W-:-:S04]  /*04b0*/  FSETP.GT.AND P1, PT, R18, R17, PT ;  /* 0x000000111200720b */ /* 0x000fc80003f24000 */
[----:B------:R-:W-:-:S04]  /*04c0*/  FSEL R18, R18, R17, P1 ;  /* 0x0000001112127208 */ /* 0x000fc80000800000 */
[----:B------:R-:W-:-:S04]  /*04d0*/  FSETP.GT.AND P1, PT, R19, R18, PT ;  /* 0x000000121300720b */ /* 0x000fc80003f24000 */
[----:B------:R-:W-:-:S04]  /*04e0*/  FSEL R19, R19, R18, P1 ;  /* 0x0000001213137208 */ /* 0x000fc80000800000 */
[----:B-1----:R-:W-:-:S04]  /*04f0*/  FSETP.GT.AND P1, PT, R12, R19, PT ;  /* 0x000000130c00720b */ /* 0x002fc80003f24000 */
[----:B------:R-:W-:-:S04]  /*0500*/  FSEL R12, R12, R19, P1 ;  /* 0x000000130c0c7208 */ /* 0x000fc80000800000 */
[----:B------:R-:W-:-:S04]  /*0510*/  FSETP.GT.AND P1, PT, R13, R12, PT ;  /* 0x0000000c0d00720b */ /* 0x000fc80003f24000 */
[----:B------:R-:W-:-:S04]  /*0520*/  FSEL R13, R13, R12, P1 ;  /* 0x0000000c0d0d7208 */ /* 0x000fc80000800000 */
[----:B------:R-:W-:-:S04]  /*0530*/  FSETP.GT.AND P1, PT, R14, R13, PT ;  /* 0x0000000d0e00720b */ /* 0x000fc80003f24000 */
[----:B------:R-:W-:-:S04]  /*0540*/  FSEL R14, R14, R13, P1 ;  /* 0x0000000d0e0e7208 */ /* 0x000fc80000800000 */
[----:B------:R-:W-:-:S04]  /*0550*/  FSETP.GT.AND P1, PT, R15, R14, PT ;  /* 0x0000000e0f00720b */ /* 0x000fc80003f24000 */
[----:B------:R-:W-:Y:S01]  /*0560*/  FSEL R3, R15, R14, P1 ;  /* 0x0000000e0f037208 */ /* 0x000fe20000800000 */
[----:B------:R-:W-:Y:S08]  /*0570*/  BRA.U UP1, `(.L_x_9) ;  /* 0xfffffffd01607547 */ /* 0x000ff0000b83ffff */
.L_x_8:
[----:B------:R-:W-:Y:S05]  /*0580*/  BRA.U !UP0, `(.L_x_7) ;  /* 0x0000000108f87547 */ /* 0x000fea000b800000 */
[----:B------:R-:W-:Y:S02]  /*0590*/  UISETP.GE.U32.AND UP0, UPT, UR7, 0x8, UPT ;  /* 0x000000080700788c */ /* 0x000fe4000bf06070 */
[----:B------:R-:W-:-:S04]  /*05a0*/  ULOP3.LUT UR10, UR11, 0x7, URZ, 0xc0, !UPT ;  /* 0x000000070b0a7892 */ /* 0x000fc8000f8ec0ff */
[----:B------:R-:W-:-:S03]  /*05b0*/  UISETP.NE.AND UP1, UPT, UR10, URZ, UPT ;  /* 0x000000ff0a00728c */ /* 0x000fc6000bf25270 */
[----:B------:R-:W-:Y:S08]  /*05c0*/  BRA.U !UP0, `(.L_x_10) ;  /* 0x0000000108607547 */ /* 0x000ff0000b800000 */
[----:B------:R-:W1:Y:S01]  /*05d0*/  S2UR UR6, SR_CgaCtaId ;  /* 0x00000000000679c3 */ /* 0x000e620000008800 */
[----:B------:R-:W-:Y:S02]  /*05e0*/  UMOV UR5, 0x400 ;  /* 0x0000040000057882 */ /* 0x000fe40000000000 */
[----:B------:R-:W-:-:S04]  /*05f0*/  UIADD3 UR5, UPT, UPT, UR5, 0x80, URZ ;  /* 0x0000008005057890 */ /* 0x000fc8000fffe0ff */
[----:B-1----:R-:W-:-:S04]  /*0600*/  ULEA UR5, UR6, UR5, 0x18 ;  /* 0x0000000506057291 */ /* 0x002fc8000f8ec0ff */
[----:B------:R-:W-:Y:S02]  /*0610*/  ULEA UR5, UR4, UR5, 0x2 ;  /* 0x0000000504057291 */ /* 0x000fe4000f8e10ff */
[----:B------:R-:W-:-:S07]  /*0620*/  UIADD3 UR4, UPT, UPT, UR4, 0x8, URZ ;  /* 0x0000000804047890 */ /* 0x000fce000fffe0ff */
[----:B------:R-:W1:Y:S04]  /*0630*/  LDS.128 R12, [UR5] ;  /* 0x00000005ff0c7984 */ /* 0x000e680008000c00 */
[----:B------:R-:W2:Y:S01]  /*0640*/  LDS.128 R8, [UR5+0x10] ;  /* 0x00001005ff087984 */ /* 0x000ea20008000c00 */
        /* <DEDUP_REMOVED lines=9> */
[----:B------:R-:W-:-:S04]  /*06e0*/  FSEL R8, R8, R15, P1 ;  /* 0x0000000f08087208 */ /* 0x000fc80000800000 */
[----:B------:R-:W-:-:S04]  /*06f0*/  FSETP.GT.AND P1, PT, R9, R8, PT ;  /* 0x000000080900720b */ /* 0x000fc80003f24000 */
[----:B------:R-:W-:-:S04]  /*0700*/  FSEL R9, R9, R8, P1 ;  /* 0x0000000809097208 */ /* 0x000fc80000800000 */
[----:B------:R-:W-:-:S04]  /*0710*/  FSETP.GT.AND P1, PT, R10, R9, PT ;  /* 0x000000090a00720b */ /* 0x000fc80003f24000 */
[----:B------:R-:W-:-:S04]  /*0720*/  FSEL R10, R10, R9, P1 ;  /* 0x000000090a0a7208 */ /* 0x000fc80000800000 */
[----:B------:R-:W-:-:S04]  /*0730*/  FSETP.GT.AND P1, PT, R11, R10, PT ;  /* 0x0000000a0b00720b */ /* 0x000fc80003f24000 */
[----:B------:R-:W-:-:S09]  /*0740*/  FSEL R3, R11, R10, P1 ;  /* 0x0000000a0b037208 */ /* 0x000fd20000800000 */
.L_x_10:
        /* <DEDUP_REMOVED lines=11> */
[----:B------:R-:W1:Y:S02]  /*0800*/  LDS.128 R8, [UR6] ;  /* 0x00000006ff087984 */ /* 0x000e640008000c00 */
[----:B-1----:R-:W-:-:S04]  /*0810*/  FSETP.GT.AND P1, PT, R8, R3, PT ;  /* 0x000000030800720b */ /* 0x002fc80003f24000 */
[----:B------:R-:W-:-:S04]  /*0820*/  FSEL R8, R8, R3, P1 ;  /* 0x0000000308087208 */ /* 0x000fc80000800000 */
[----:B------:R-:W-:-:S04]  /*0830*/  FSETP.GT.AND P1, PT, R9, R8, PT ;  /* 0x000000080900720b */ /* 0x000fc80003f24000 */
[----:B------:R-:W-:-:S04]  /*0840*/  FSEL R9, R9, R8, P1 ;  /* 0x0000000809097208 */ /* 0x000fc80000800000 */
[----:B------:R-:W-:-:S04]  /*0850*/  FSETP.GT.AND P1, PT, R10, R9, PT ;  /* 0x000000090a00720b */ /* 0x000fc80003f24000 */
[----:B------:R-:W-:-:S04]  /*0860*/  FSEL R10, R10, R9, P1 ;  /* 0x000000090a0a7208 */ /* 0x000fc80000800000 */
[----:B------:R-:W-:-:S04]  /*0870*/  FSETP.GT.AND P1, PT, R11, R10, PT ;  /* 0x0000000a0b00720b */ /* 0x000fc80003f24000 */
[----:B------:R-:W-:-:S09]  /*0880*/  FSEL R3, R11, R10, P1 ;  /* 0x0000000a0b037208 */ /* 0x000fd20000800000 */
.L_x_11:
[----:B------:R-:W-:Y:S05]  /*0890*/  BRA.U !UP1, `(.L_x_7) ;  /* 0x0000000109347547 */ /* 0x000fea000b800000 */
[----:B------:R-:W1:Y:S01]  /*08a0*/  S2UR UR7, SR_CgaCtaId ;  /* 0x00000000000779c3 */ /* 0x000e620000008800 */
[----:B------:R-:W-:Y:S01]  /*08b0*/  UMOV UR6, 0x400 ;  /* 0x0000040000067882 */ /* 0x000fe20000000000 */
[----:B------:R-:W-:Y:S02]  /*08c0*/  UIADD3 UR5, UPT, UPT, -UR5, URZ, URZ ;  /* 0x000000ff05057290 */ /* 0x000fe4000fffe1ff */
[----:B------:R-:W-:-:S04]  /*08d0*/  UIADD3 UR6, UPT, UPT, UR6, 0x80, URZ ;  /* 0x0000008006067890 */ /* 0x000fc8000fffe0ff */
[----:B-1----:R-:W-:-:S04]  /*08e0*/  ULEA UR6, UR7, UR6, 0x18 ;  /* 0x0000000607067291 */ /* 0x002fc8000f8ec0ff */
[----:B------:R-:W-:-:S12]  /*08f0*/  ULEA UR4, UR4, UR6, 0x2 ;  /* 0x0000000604047291 */ /* 0x000fd8000f8e10ff */
.L_x_12:
[----:B------:R-:W1:Y:S01]  /*0900*/  LDS R0, [UR4] ;  /* 0x00000004ff007984 */ /* 0x000e620008000800 */
[----:B------:R-:W-:Y:S02]  /*0910*/  UIADD3 UR5, UPT, UPT, UR5, 0x1, URZ ;  /* 0x0000000105057890 */ /* 0x000fe4000fffe0ff */
[----:B------:R-:W-:Y:S02]  /*0920*/  UIADD3 UR4, UPT, UPT, UR4, 0x4, URZ ;  /* 0x0000000404047890 */ /* 0x000fe4000fffe0ff */
[----:B------:R-:W-:Y:S01]  /*0930*/  UISETP.NE.AND UP0, UPT, UR5, URZ, UPT ;  /* 0x000000ff0500728c */ /* 0x000fe2000bf05270 */
[----:B-1----:R-:W-:-:S04]  /*0940*/  FSETP.GT.AND P1, PT, R0, R3, PT ;  /* 0x000000030000720b */ /* 0x002fc80003f24000 */
[----:B------:R-:W-:-:S04]  /*0950*/  FSEL R3, R0, R3, P1 ;  /* 0x0000000300037208 */ /* 0x000fc80000800000 */
[----:B------:R-:W-:Y:S05]  /*0960*/  BRA.U UP0, `(.L_x_12) ;  /* 0xfffffffd00e47547 */ /* 0x000fea000b83ffff */
.L_x_7:
[----:B------:R-:W1:Y:S01]  /*0970*/  S2UR UR5, SR_CgaCtaId ;  /* 0x00000000000579c3 */ /* 0x000e620000008800 */
[----:B------:R-:W-:Y:S02]  /*0980*/  UMOV UR4, 0x400 ;  /* 0x0000040000047882 */ /* 0x000fe40000000000 */
[----:B-1----:R-:W-:-:S09]  /*0990*/  ULEA UR4, UR5, UR4, 0x18 ;  /* 0x0000000405047291 */ /* 0x002fd2000f8ec0ff */
[----:B------:R1:W-:Y:S03]  /*09a0*/  STS [UR4+0x80], R3 ;  /* 0x00008003ff007988 */ /* 0x0003e60008000804 */
.L_x_6:
[----:B------:R-:W-:Y:S05]  /*09b0*/  BSYNC.RECONVERGENT B0 ;  /* 0x0000000000007941 */ /* 0x000fea0003800200 */
.L_x_5:
[----:B------:R-:W-:Y:S01]  /*09c0*/  BAR.SYNC.DEFER_BLOCKING 0x0 ;  /* 0x0000000000007b1d */ /* 0x000fe20000010000 */
[----:B-1----:R-:W-:-:S05]  /*09d0*/  IMAD.MOV.U32 R3, RZ, RZ, RZ ;  /* 0x000000ffff037224 */ /* 0x002fca00078e00ff */
[----:B------:R-:W-:Y:S04]  /*09e0*/  BSSY.RECONVERGENT B0, `(.L_x_13) ;  /* 0x000001f000007945 */ /* 0x000fe80003800200 */
[----:B------:R-:W-:Y:S05]  /*09f0*/  @P0 BRA `(.L_x_14) ;  /* 0x0000000000740947 */ /* 0x000fea0003800000 */
[----:B------:R-:W1:Y:S01]  /*0a00*/  S2UR UR5, SR_CgaCtaId ;  /* 0x00000000000579c3 */ /* 0x000e620000008800 */
[----:B------:R-:W-:Y:S01]  /*0a10*/  UMOV UR4, 0x400 ;  /* 0x0000040000047882 */ /* 0x000fe20000000000 */
[----:B------:R-:W-:Y:S02]  /*0a20*/  IMAD.MOV.U32 R3, RZ, RZ, RZ ;  /* 0x000000ffff037224 */ /* 0x000fe400078e00ff */
[----:B0-----:R-:W-:-:S04]  /*0a30*/  IMAD.MOV.U32 R5, RZ, RZ, R4 ;  /* 0x000000ffff057224 */ /* 0x001fc800078e0004 */
[----:B------:R-:W0:Y:S08]  /*0a40*/  LDC R16, c[0x0][0x360] ;  /* 0x0000d800ff107b82 */ /* 0x000e300000000800 */
[----:B------:R-:W2:Y:S01]  /*0a50*/  LDC.64 R6, c[0x0][0x380] ;  /* 0x0000e000ff067b82 */ /* 0x000ea20000000a00 */
[----:B-1----:R-:W-:-:S07]  /*0a60*/  ULEA UR4, UR5, UR4, 0x18 ;  /* 0x0000000405047291 */ /* 0x002fce000f8ec0ff */
[----:B------:R-:W1:Y:S02]  /*0a70*/  LDC.64 R8, c[0x0][0x390] ;  /* 0x0000e400ff087b82 */ /* 0x000e640000000a00 */
[----:B------:R-:W3:Y:S03]  /*0a80*/  LDS R0, [UR4+0x80] ;  /* 0x00008004ff007984 */ /* 0x000ee60008000800 */
.L_x_15:
[----:B------:R-:W-:-:S04]  /*0a90*/  IMAD R13, R2, UR11, R5 ;  /* 0x0000000b020d7c24 */ /* 0x000fc8000f8e0205 */
[----:B--2-4-:R-:W-:-:S06]  /*0aa0*/  IMAD.WIDE R10, R13, 0x4, R6 ;  /* 0x000000040d0a7825 */ /* 0x014fcc00078e0206 */
[----:B------:R-:W3:Y:S01]  /*0ab0*/  LDG.E R11, desc[UR8][R10.64] ;  /* 0x000000080a0b7981 */ /* 0x000ee2000c1e1900 */
[----:B------:R-:W-:Y:S02]  /*0ac0*/  IMAD.MOV.U32 R15, RZ, RZ, 0x3bbb989d ;  /* 0x3bbb989dff0f7424 */ /* 0x000fe400078e00ff */
[----:B------:R-:W-:Y:S02]  /*0ad0*/  IMAD.MOV.U32 R17, RZ, RZ, 0x437c0000 ;  /* 0x437c0000ff117424 */ /* 0x000fe400078e00ff */
[----:B0-----:R-:W-:-:S05]  /*0ae0*/  IMAD.IADD R5, R16, 0x1, R5 ;  /* 0x0000000110057824 */ /* 0x001fca00078e0205 */
[----:B------:R-:W-:Y:S01]  /*0af0*/  ISETP.GE.AND P1, PT, R5, UR11, PT ;  /* 0x0000000b05007c0c */ /* 0x000fe2000bf26270 */
[----:B---3--:R-:W-:Y:S01]  /*0b00*/  FADD R12, -R0, R11 ;  /* 0x0000000b000c7221 */ /* 0x008fe20000000100 */
[----:B-1----:R-:W-:-:S04]  /*0b10*/  IMAD.WIDE R10, R13, 0x4, R8 ;  /* 0x000000040d0a7825 */ /* 0x002fc800078e0208 */
[----:B------:R-:W-:-:S04]  /*0b20*/  FFMA.SAT R14, R12, R15, 0.5 ;  /* 0x3f0000000c0e7423 */ /* 0x000fc8000000200f */
[----:B------:R-:W-:-:S04]  /*0b30*/  FFMA.RM R14, R14, R17, 12582913 ;  /* 0x4b4000010e0e7423 */ /* 0x000fc80000004011 */
[C---:B------:R-:W-:Y:S01]  /*0b40*/  FADD R15, R14.reuse, -12583039 ;  /* 0xcb40007f0e0f7421 */ /* 0x040fe20000000000 */
[----:B------:R-:W-:-:S03]  /*0b50*/  IMAD.SHL.U32 R14, R14, 0x800000, RZ ;  /* 0x008000000e0e7824 */ /* 0x000fc600078e00ff */
[----:B------:R-:W-:-:S04]  /*0b60*/  FFMA R15, R12, 1.4426950216293334961, -R15 ;  /* 0x3fb8aa3b0c0f7823 */ /* 0x000fc8000000080f */
[----:B------:R-:W-:-:S06]  /*0b70*/  FFMA R15, R12, 1.925963033500011079e-08, R15 ;  /* 0x32a570600c0f7823 */ /* 0x000fcc000000000f */
[----:B------:R-:W0:Y:S02]  /*0b80*/  MUFU.EX2 R15, R15 ;  /* 0x0000000f000f7308 */ /* 0x000e240000000800 */
[----:B0-----:R-:W-:-:S04]  /*0b90*/  FMUL R14, R14, R15 ;  /* 0x0000000f0e0e7220 */ /* 0x001fc80000400000 */
[----:B------:R-:W-:Y:S01]  /*0ba0*/  FADD R3, R14, R3 ;  /* 0x000000030e037221 */ /* 0x000fe20000000000 */
[----:B------:R4:W-:Y:S01]  /*0bb0*/  STG.E desc[UR8][R10.64], R14 ;  /* 0x0000000e0a007986 */ /* 0x0009e2000c101908 */
[----:B------:R-:W-:Y:S05]  /*0bc0*/  @!P1 BRA `(.L_x_15) ;  /* 0xfffffffc00b09947 */ /* 0x000fea000383ffff */
.L_x_14:
[----:B------:R-:W-:Y:S05]  /*0bd0*/  BSYNC.RECONVERGENT B0 ;  /* 0x0000000000007941 */ /* 0x000fea0003800200 */
.L_x_13:
[----:B------:R-:W1:Y:S01]  /*0be0*/  S2UR UR5, SR_CgaCtaId ;  /* 0x00000000000579c3 */ /* 0x000e620000008800 */
[----:B------:R-:W-:Y:S01]  /*0bf0*/  ISETP.GT.U32.AND P1, PT, R4, 0x1f, PT ;  /* 0x0000001f0400780c */ /* 0x000fe20003f24070 */
[----:B------:R-:W-:Y:S01]  /*0c00*/  UMOV UR4, 0x400 ;  /* 0x0000040000047882 */ /* 0x000fe20000000000 */
[----:B------:R-:W-:Y:S01]  /*0c10*/  BSSY.RECONVERGENT B0, `(.L_x_16) ;  /* 0x000000a000007945 */ /* 0x000fe20003800200 */
[----:B-1----:R-:W-:-:S10]  /*0c20*/  ULEA UR4, UR5, UR4, 0x18 ;  /* 0x0000000405047291 */ /* 0x002fd4000f8ec0ff */
[----:B------:R-:W-:-:S05]  /*0c30*/  @!P1 LEA R0, R4, UR4, 0x2 ;  /* 0x0000000404009c11 */ /* 0x000fca000f8e10ff */
[----:B------:R1:W-:Y:S01]  /*0c40*/  @!P1 STS [R0], RZ ;  /* 0x000000ff00009388 */ /* 0x0003e20000000800 */
[----:B------:R-:W-:Y:S06]  /*0c50*/  BAR.SYNC.DEFER_BLOCKING 0x0 ;  /* 0x0000000000007b1d */ /* 0x000fec0000010000 */
.L_x_17:
[----:B0-----:R-:W0:Y:S01]  /*0c60*/  LDS R6, [UR4] ;  /* 0x00000004ff067984 */ /* 0x001e220008000800 */
[----:B-1----:R-:W-:Y:S02]  /*0c70*/  IMAD.U32 R0, RZ, RZ, UR4 ;  /* 0x00000004ff007e24 */ /* 0x002fe4000f8e00ff */
[----:B0-----:R-:W-:-:S05]  /*0c80*/  FADD R7, R3, R6 ;  /* 0x0000000603077221 */ /* 0x001fca0000000000 */
[----:B------:R-:W0:Y:S02]  /*0c90*/  ATOMS.CAST.SPIN P1, [R0], R6, R7 ;  /* 0x000000060000758d */ /* 0x000e240001820007 */
[----:B0-----:R-:W-:Y:S05]  /*0ca0*/  @!P1 BRA `(.L_x_17) ;  /* 0xfffffffc00ec9947 */ /* 0x001fea000383ffff */
[----:B------:R-:W-:Y:S05]  /*0cb0*/  BSYNC.RECONVERGENT B0 ;  /* 0x0000000000007941 */ /* 0x000fea0003800200 */
.L_x_16:
[----:B------:R-:W-:Y:S06]  /*0cc0*/  BAR.SYNC.DEFER_BLOCKING 0x0 ;  /* 0x0000000000007b1d */ /* 0x000fec0000010000 */
[----:B------:R-:W0:Y:S01]  /*0cd0*/  LDCU UR5, c[0x0][0x3a4] ;  /* 0x00007480ff0577ac */ /* 0x000e220008000800 */
[----:B------:R-:W-:Y:S04]  /*0ce0*/  BSSY.RECONVERGENT B0, `(.L_x_18) ;  /* 0x000001a000007945 */ /* 0x000fe80003800200 */
[----:B------:R-:W-:Y:S05]  /*0cf0*/  @P0 BRA `(.L_x_19) ;  /* 0x0000000000600947 */ /* 0x000fea0003800000 */
[----:B------:R-:W1:Y:S01]  /*0d00*/  LDS R3, [UR4] ;  /* 0x00000004ff037984 */ /* 0x000e620008000800 */
[----:B----4-:R-:W2:Y:S01]  /*0d10*/  LDC R10, c[0x0][0x360] ;  /* 0x0000d800ff0a7b82 */ /* 0x010ea20000000800 */
[----:B------:R-:W-:-:S07]  /*0d20*/  IMAD.MOV.U32 R5, RZ, RZ, R4 ;  /* 0x000000ffff057224 */ /* 0x000fce00078e0004 */
[----:B------:R-:W3:Y:S02]  /*0d30*/  LDC.64 R8, c[0x0][0x390] ;  /* 0x0000e400ff087b82 */ /* 0x000ee40000000a00 */
.L_x_22:
[----:B0-----:R-:W-:-:S04]  /*0d40*/  IMAD R7, R2, UR5, R5 ;  /* 0x0000000502077c24 */ /* 0x001fc8000f8e0205 */
[----:B---3--:R-:W-:-:S05]  /*0d50*/  IMAD.WIDE R6, R7, 0x4, R8 ;  /* 0x0000000407067825 */ /* 0x008fca00078e0208 */
[----:B------:R-:W3:Y:S01]  /*0d60*/  LDG.E R0, desc[UR8][R6.64] ;  /* 0x0000000806007981 */ /* 0x000ee2000c1e1900 */
[----:B-1----:R-:W0:Y:S01]  /*0d70*/  MUFU.RCP R12, R3 ;  /* 0x00000003000c7308 */ /* 0x002e220000001000 */
[----:B--2---:R-:W-:Y:S01]  /*0d80*/  IMAD.IADD R5, R10, 0x1, R5 ;  /* 0x000000010a057824 */ /* 0x004fe200078e0205 */
[----:B------:R-:W-:Y:S04]  /*0d90*/  BSSY.RECONVERGENT B1, `(.L_x_20) ;  /* 0x000000c000017945 */ /* 0x000fe80003800200 */
[----:B------:R-:W-:Y:S01]  /*0da0*/  ISETP.GE.AND P2, PT, R5, UR5, PT ;  /* 0x0000000505007c0c */ /* 0x000fe2000bf46270 */
[----:B0-----:R-:W-:-:S04]  /*0db0*/  FFMA R11, -R3, R12, 1 ;  /* 0x3f800000030b7423 */ /* 0x001fc8000000010c */
[----:B------:R-:W-:Y:S01]  /*0dc0*/  FFMA R11, R12, R11, R12 ;  /* 0x0000000b0c0b7223 */ /* 0x000fe2000000000c */
[----:B---3--:R-:W0:Y:S03]  /*0dd0*/  FCHK P0, R0, R3 ;  /* 0x0000000300007302 */ /* 0x008e260000000000 */
[----:B------:R-:W-:-:S04]  /*0de0*/  FFMA R12, R0, R11, RZ ;  /* 0x0000000b000c7223 */ /* 0x000fc800000000ff */
[----:B------:R-:W-:-:S04]  /*0df0*/  FFMA R13, -R3, R12, R0 ;  /* 0x0000000c030d7223 */ /* 0x000fc80000000100 */
[----:B------:R-:W-:Y:S01]  /*0e00*/  FFMA R11, R11, R13, R12 ;  /* 0x0000000d0b0b7223 */ /* 0x000fe2000000000c */
[----:B0-----:R-:W-:Y:S06]  /*0e10*/  @!P0 BRA `(.L_x_21) ;  /* 0x00000000000c8947 */ /* 0x001fec0003800000 */
[----:B------:R-:W-:-:S07]  /*0e20*/  MOV R12, 0xe40 ;  /* 0x00000e40000c7802 */ /* 0x000fce0000000f00 */
[----:B------:R-:W-:Y:S05]  /*0e30*/  CALL.REL.NOINC `($__internal_0_$__cuda_sm3x_div_rn_noftz_f32_slowpath) ;  /* 0x0000000000ac7944 */ /* 0x000fea0003c00000 */
[----:B------:R-:W-:-:S07]  /*0e40*/  IMAD.MOV.U32 R11, RZ, RZ, R0 ;  /* 0x000000ffff0b7224 */ /* 0x000fce00078e0000 */
.L_x_21:
[----:B------:R-:W-:Y:S05]  /*0e50*/  BSYNC.RECONVERGENT B1 ;  /* 0x0000000000017941 */ /* 0x000fea0003800200 */
.L_x_20:
[----:B------:R0:W-:Y:S01]  /*0e60*/  STG.E desc[UR8][R6.64], R11 ;  /* 0x0000000b06007986 */ /* 0x0001e2000c101908 */
[----:B------:R-:W-:Y:S05]  /*0e70*/  @!P2 BRA `(.L_x_22) ;  /* 0xfffffffc00b0a947 */ /* 0x000fea000383ffff */
.L_x_19:
[----:B0-----:R-:W-:Y:S05]  /*0e80*/  BSYNC.RECONVERGENT B0 ;  /* 0x0000000000007941 */ /* 0x001fea0003800200 */
.L_x_18:
[----:B------:R-:W-:Y:S01]  /*0e90*/  BAR.SYNC.DEFER_BLOCKING 0x0 ;  /* 0x0000000000007b1d */ /* 0x000fe20000010000 */
[----:B------:R-:W-:-:S13]  /*0ea0*/  ISETP.NE.AND P0, PT, R4, RZ, PT ;  /* 0x000000ff0400720c */ /* 0x000fda0003f05270 */
[----:B------:R-:W-:Y:S05]  /*0eb0*/  @P0 EXIT ;  /* 0x000000000000094d */ /* 0x000fea0003800000 */
[----:B------:R-:W0:Y:S08]  /*0ec0*/  LDC.64 R4, c[0x0][0x388] ;  /* 0x0000e200ff047b82 */ /* 0x000e300000000a00 */
[----:B------:R-:W1:Y:S08]  /*0ed0*/  LDC R3, c[0x0][0x3a4] ;  /* 0x0000e900ff037b82 */ /* 0x000e700000000800 */
[----:B------:R-:W2:Y:S01]  /*0ee0*/  LDC.64 R6, c[0x0][0x390] ;  /* 0x0000e400ff067b82 */ /* 0x000ea20000000a00 */
[----:B0-----:R-:W-:-:S06]  /*0ef0*/  IMAD.WIDE.U32 R4, R2, 0x4, R4 ;  /* 0x0000000402047825 */ /* 0x001fcc00078e0004 */
[----:B------:R-:W1:Y:S02]  /*0f00*/  LDG.E R5, desc[UR8][R4.64] ;  /* 0x0000000804057981 */ /* 0x000e64000c1e1900 */
[----:B-1----:R-:W-:-:S04]  /*0f10*/  IMAD R3, R2, R3, R5 ;  /* 0x0000000302037224 */ /* 0x002fc800078e0205 */
[----:B--2---:R-:W-:-:S06]  /*0f20*/  IMAD.WIDE R6, R3, 0x4, R6 ;  /* 0x0000000403067825 */ /* 0x004fcc00078e0206 */
[----:B------:R-:W2:Y:S01]  /*0f30*/  LDG.E R6, desc[UR8][R6.64] ;  /* 0x0000000806067981 */ /* 0x000ea2000c1e1900 */
[----:B------:R-:W-:Y:S01]  /*0f40*/  IMAD.MOV.U32 R9, RZ, RZ, 0x3e055027 ;  /* 0x3e055027ff097424 */ /* 0x000fe200078e00ff */
[----:B--2---:R-:W-:Y:S01]  /*0f50*/  FMNMX R3, R6, 9.9999999392252902908e-09, !PT ;  /* 0x322bcc7706037809 */ /* 0x004fe20007800000 */
[----:B------:R-:W-:-:S03]  /*0f60*/  IMAD.MOV.U32 R6, RZ, RZ, 0x7f800000 ;  /* 0x7f800000ff067424 */ /* 0x000fc600078e00ff */
[C---:B------:R-:W-:Y:S01]  /*0f70*/  ISETP.GT.U32.AND P0, PT, R3.reuse, 0x7f7fffff, PT ;  /* 0x7f7fffff0300780c */ /* 0x040fe20003f04070 */
[----:B------:R-:W-:-:S05]  /*0f80*/  VIADD R0, R3, 0xc0d55555 ;  /* 0xc0d5555503007836 */ /* 0x000fca0000000000 */
[----:B------:R-:W-:-:S05]  /*0f90*/  LOP3.LUT R0, R0, 0xff800000, RZ, 0xc0, !PT ;  /* 0xff80000000007812 */ /* 0x000fca00078ec0ff */
[----:B------:R-:W-:Y:S01]  /*0fa0*/  IMAD.IADD R8, R3, 0x1, -R0 ;  /* 0x0000000103087824 */ /* 0x000fe200078e0a00 */
[----:B------:R-:W-:-:S03]  /*0fb0*/  I2FP.F32.S32 R0, R0 ;  /* 0x0000000000007245 */ /* 0x000fc60000201400 */
[----:B------:R-:W-:Y:S02]  /*0fc0*/  FADD R8, R8, -1 ;  /* 0xbf80000008087421 */ /* 0x000fe40000000000 */
[----:B------:R-:W-:Y:S02]  /*0fd0*/  FFMA R0, R0, 1.1920928955078125e-07, RZ ;  /* 0x3400000000007823 */ /* 0x000fe400000000ff */
[----:B------:R-:W-:-:S04]  /*0fe0*/  FFMA R5, R8, -R9, 0.14084610342979431152 ;  /* 0x3e1039f608057423 */ /* 0x000fc80000000809 */
[----:B------:R-:W-:-:S04]  /*0ff0*/  FFMA R5, R8, R5, -0.12148627638816833496 ;  /* 0xbdf8cdcc08057423 */ /* 0x000fc80000000005 */
[----:B------:R-:W-:-:S04]  /*1000*/  FFMA R5, R8, R5, 0.13980610668659210205 ;  /* 0x3e0f295508057423 */ /* 0x000fc80000000005 */
[----:B------:R-:W-:-:S04]  /*1010*/  FFMA R5, R8, R5, -0.16684235632419586182 ;  /* 0xbe2ad8b908057423 */ /* 0x000fc80000000005 */
[----:B------:R-:W-:-:S04]  /*1020*/  FFMA R5, R8, R5, 0.20012299716472625732 ;  /* 0x3e4ced0b08057423 */ /* 0x000fc80000000005 */
[C---:B------:R-:W-:Y:S02]  /*1030*/  FFMA R7, R8.reuse, R5, -0.24999669194221496582 ;  /* 0xbe7fff2208077423 */ /* 0x040fe40000000005 */
[----:B------:R-:W0:Y:S02]  /*1040*/  LDC.64 R4, c[0x0][0x398] ;  /* 0x0000e600ff047b82 */ /* 0x000e240000000a00 */
[----:B------:R-:W-:-:S04]  /*1050*/  FFMA R7, R8, R7, 0.33333182334899902344 ;  /* 0x3eaaaa7808077423 */ /* 0x000fc80000000007 */
[----:B------:R-:W-:-:S04]  /*1060*/  FFMA R7, R8, R7, -0.5 ;  /* 0xbf00000008077423 */ /* 0x000fc80000000007 */
[----:B------:R-:W-:-:S04]  /*1070*/  FMUL R7, R8, R7 ;  /* 0x0000000708077220 */ /* 0x000fc80000400000 */
[----:B------:R-:W-:-:S04]  /*1080*/  FFMA R7, R8, R7, R8 ;  /* 0x0000000708077223 */ /* 0x000fc80000000008 */
[----:B------:R-:W-:Y:S01]  /*1090*/  FFMA R0, R0, 0.69314718246459960938, R7 ;  /* 0x3f31721800007823 */ /* 0x000fe20000000007 */
[----:B------:R-:W-:Y:S01]  /*10a0*/  @P0 FFMA R0, R3, R6, +INF ;  /* 0x7f80000003000423 */ /* 0x000fe20000000006 */
[----:B0-----:R-:W-:-:S04]  /*10b0*/  IMAD.WIDE.U32 R2, R2, 0x4, R4 ;  /* 0x0000000402027825 */ /* 0x001fc800078e0004 */
[----:B------:R-:W-:-:S05]  /*10c0*/  FADD R5, -R0, -RZ ;  /* 0x800000ff00057221 */ /* 0x000fca0000000100 */
[----:B------:R-:W-:Y:S01]  /*10d0*/  STG.E desc[UR8][R2.64], R5 ;  /* 0x0000000502007986 */ /* 0x000fe2000c101908 */
[----:B------:R-:W-:Y:S05]  /*10e0*/  EXIT ;  /* 0x000000000000794d */ /* 0x000fea0003800000 */
        .weak           $__internal_0_$__cuda_sm3x_div_rn_noftz_f32_slowpath
        .type           $__internal_0_$__cuda_sm3x_div_rn_noftz_f32_slowpath,@function
        .size           $__internal_0_$__cuda_sm3x_div_rn_noftz_f32_slowpath,(.L_x_39 - $__internal_0_$__cuda_sm3x_div_rn_noftz_f32_slowpath)
$__internal_0_$__cuda_sm3x_div_rn_noftz_f32_slowpath:
[--C-:B------:R-:W-:Y:S01]  /*10f0*/  SHF.R.U32.HI R13, RZ, 0x17, R3.reuse ;  /* 0x00000017ff0d7819 */ /* 0x100fe20000011603 */
[----:B------:R-:W-:Y:S01]  /*1100*/  BSSY.RECONVERGENT B2, `(.L_x_23) ;  /* 0x0000064000027945 */ /* 0x000fe20003800200 */
[--C-:B------:R-:W-:Y:S01]  /*1110*/  SHF.R.U32.HI R11, RZ, 0x17, R0.reuse ;  /* 0x00000017ff0b7819 */ /* 0x100fe20000011600 */
[----:B------:R-:W-:Y:S01]  /*1120*/  IMAD.MOV.U32 R14, RZ, RZ, R0 ;  /* 0x000000ffff0e7224 */ /* 0x000fe200078e0000 */
[----:B------:R-:W-:Y:S01]  /*1130*/  LOP3.LUT R13, R13, 0xff, RZ, 0xc0, !PT ;  /* 0x000000ff0d0d7812 */ /* 0x000fe200078ec0ff */
[----:B------:R-:W-:Y:S01]  /*1140*/  IMAD.MOV.U32 R15, RZ, RZ, R3 ;  /* 0x000000ffff0f7224 */ /* 0x000fe200078e0003 */
[----:B------:R-:W-:-:S03]  /*1150*/  LOP3.LUT R16, R11, 0xff, RZ, 0xc0, !PT ;  /* 0x000000ff0b107812 */ /* 0x000fc600078ec0ff */
[----:B------:R-:W-:Y:S02]  /*1160*/  VIADD R17, R13, 0xffffffff ;  /* 0xffffffff0d117836 */ /* 0x000fe40000000000 */
[----:B------:R-:W-:-:S03]  /*1170*/  VIADD R18, R16, 0xffffffff ;  /* 0xffffffff10127836 */ /* 0x000fc60000000000 */
[----:B------:R-:W-:-:S04]  /*1180*/  ISETP.GT.U32.AND P0, PT, R17, 0xfd, PT ;  /* 0x000000fd1100780c */ /* 0x000fc80003f04070 */
[----:B------:R-:W-:-:S13]  /*1190*/  ISETP.GT.U32.OR P0, PT, R18, 0xfd, P0 ;  /* 0x000000fd1200780c */ /* 0x000fda0000704470 */
[----:B------:R-:W-:Y:S01]  /*11a0*/  @!P0 IMAD.MOV.U32 R11, RZ, RZ, RZ ;  /* 0x000000ffff0b8224 */ /* 0x000fe200078e00ff */
[----:B------:R-:W-:Y:S06]  /*11b0*/  @!P0 BRA `(.L_x_24) ;  /* 0x00000000005c8947 */ /* 0x000fec0003800000 */
[----:B------:R-:W-:Y:S02]  /*11c0*/  FSETP.GTU.FTZ.AND P1, PT, |R3|, +INF , PT ;  /* 0x7f8000000300780b */ /* 0x000fe40003f3c200 */
[----:B------:R-:W-:-:S04]  /*11d0*/  FSETP.GTU.FTZ.AND P0, PT, |R0|, +INF , PT ;  /* 0x7f8000000000780b */ /* 0x000fc80003f1c200 */
[----:B------:R-:W-:-:S13]  /*11e0*/  PLOP3.LUT P0, PT, P0, P1, PT, 0xf8, 0x8f ;  /* 0x00000000008f781c */ /* 0x000fda0000703f70 */
[----:B------:R-:W-:Y:S05]  /*11f0*/  @P0 BRA `(.L_x_25) ;  /* 0x00000004004c0947 */ /* 0x000fea0003800000 */
[----:B------:R-:W-:-:S13]  /*1200*/  LOP3.LUT P0, RZ, R15, 0x7fffffff, R14, 0xc8, !PT ;  /* 0x7fffffff0fff7812 */ /* 0x000fda000780c80e */
[----:B------:R-:W-:Y:S05]  /*1210*/  @!P0 BRA `(.L_x_26) ;  /* 0x00000004003c8947 */ /* 0x000fea0003800000 */
[C---:B------:R-:W-:Y:S02]  /*1220*/  FSETP.NEU.FTZ.AND P3, PT, |R0|.reuse, +INF , PT ;  /* 0x7f8000000000780b */ /* 0x040fe40003f7d200 */
[----:B------:R-:W-:Y:S02]  /*1230*/  FSETP.NEU.FTZ.AND P1, PT, |R3|, +INF , PT ;  /* 0x7f8000000300780b */ /* 0x000fe40003f3d200 */
[----:B------:R-:W-:-:S11]  /*1240*/  FSETP.NEU.FTZ.AND P0, PT, |R0|, +INF , PT ;  /* 0x7f8000000000780b */ /* 0x000fd60003f1d200 */
[----:B------:R-:W-:Y:S05]  /*1250*/  @!P1 BRA !P3, `(.L_x_26) ;  /* 0x00000004002c9947 */ /* 0x000fea0005800000 */
[----:B------:R-:W-:-:S04]  /*1260*/  LOP3.LUT P3, RZ, R14, 0x7fffffff, RZ, 0xc0, !PT ;  /* 0x7fffffff0eff7812 */ /* 0x000fc8000786c0ff */
[----:B------:R-:W-:-:S13]  /*1270*/  PLOP3.LUT P1, PT, P1, P3, PT, 0x2f, 0xf2 ;  /* 0x0000000000f2781c */ /* 0x000fda0000f26577 */
[----:B------:R-:W-:Y:S05]  /*1280*/  @P1 BRA `(.L_x_27) ;  /* 0x0000000400181947 */ /* 0x000fea0003800000 */
[----:B------:R-:W-:-:S04]  /*1290*/  LOP3.LUT P1, RZ, R15, 0x7fffffff, RZ, 0xc0, !PT ;  /* 0x7fffffff0fff7812 */ /* 0x000fc8000782c0ff */
[----:B------:R-:W-:-:S13]  /*12a0*/  PLOP3.LUT P0, PT, P0, P1, PT, 0x2f, 0xf2 ;  /* 0x0000000000f2781c */ /* 0x000fda0000702577 */
[----:B------:R-:W-:Y:S05]  /*12b0*/  @P0 BRA `(.L_x_28) ;  /* 0x0000000400000947 */ /* 0x000fea0003800000 */
[----:B------:R-:W-:Y:S02]  /*12c0*/  ISETP.GE.AND P0, PT, R18, RZ, PT ;  /* 0x000000ff1200720c */ /* 0x000fe40003f06270 */
[----:B------:R-:W-:-:S11]  /*12d0*/  ISETP.GE.AND P1, PT, R17, RZ, PT ;  /* 0x000000ff1100720c */ /* 0x000fd60003f26270 */
[----:B------:R-:W-:Y:S02]  /*12e0*/  @P0 IMAD.MOV.U32 R11, RZ, RZ, RZ ;  /* 0x000000ffff0b0224 */ /* 0x000fe400078e00ff */
[----:B------:R-:W-:Y:S01]  /*12f0*/  @!P0 FFMA R14, R0, 1.84467440737095516160e+19, RZ ;  /* 0x5f800000000e8823 */ /* 0x000fe200000000ff */
[----:B------:R-:W-:Y:S02]  /*1300*/  @!P0 IMAD.MOV.U32 R11, RZ, RZ, -0x40 ;  /* 0xffffffc0ff0b8424 */ /* 0x000fe400078e00ff */
[----:B------:R-:W-:Y:S02]  /*1310*/  @!P1 FFMA R15, R3, 1.84467440737095516160e+19, RZ ;  /* 0x5f800000030f9823 */ /* 0x000fe400000000ff */
[----:B------:R-:W-:-:S07]  /*1320*/  @!P1 VIADD R11, R11, 0x40 ;  /* 0x000000400b0b9836 */ /* 0x000fce0000000000 */
.L_x_24:
[----:B------:R-:W-:Y:S01]  /*1330*/  LEA R0, R13, 0xc0800000, 0x17 ;  /* 0xc08000000d007811 */ /* 0x000fe200078eb8ff */
[----:B------:R-:W-:Y:S01]  /*1340*/  VIADD R16, R16, 0xffffff81 ;  /* 0xffffff8110107836 */ /* 0x000fe20000000000 */
[----:B------:R-:W-:Y:S03]  /*1350*/  BSSY.RECONVERGENT B3, `(.L_x_29) ;  /* 0x0000035000037945 */ /* 0x000fe60003800200 */
[----:B------:R-:W-:Y:S02]  /*1360*/  IMAD.IADD R17, R15, 0x1, -R0 ;  /* 0x000000010f117824 */ /* 0x000fe400078e0a00 */
[C---:B------:R-:W-:Y:S01]  /*1370*/  IMAD R0, R16.reuse, -0x800000, R14 ;  /* 0xff80000010007824 */ /* 0x040fe200078e020e */
[----:B------:R-:W-:Y:S01]  /*1380*/  IADD3 R16, PT, PT, R16, 0x7f, -R13 ;  /* 0x0000007f10107810 */ /* 0x000fe20007ffe80d */
[----:B------:R-:W0:Y:S01]  /*1390*/  MUFU.RCP R15, R17 ;  /* 0x00000011000f7308 */ /* 0x000e220000001000 */
[----:B------:R-:W-:-:S03]  /*13a0*/  FADD.FTZ R19, -R17, -RZ ;  /* 0x800000ff11137221 */ /* 0x000fc60000010100 */
[----:B------:R-:W-:Y:S02]  /*13b0*/  IMAD.IADD R16, R16, 0x1, R11 ;  /* 0x0000000110107824 */ /* 0x000fe400078e020b */
[----:B0-----:R-:W-:-:S04]  /*13c0*/  FFMA R18, R15, R19, 1 ;  /* 0x3f8000000f127423 */ /* 0x001fc80000000013 */
[----:B------:R-:W-:-:S04]  /*13d0*/  FFMA R15, R15, R18, R15 ;  /* 0x000000120f0f7223 */ /* 0x000fc8000000000f */
[----:B------:R-:W-:-:S04]  /*13e0*/  FFMA R14, R0, R15, RZ ;  /* 0x0000000f000e7223 */ /* 0x000fc800000000ff */
[----:B------:R-:W-:-:S04]  /*13f0*/  FFMA R18, R19, R14, R0 ;  /* 0x0000000e13127223 */ /* 0x000fc80000000000 */
[----:B------:R-:W-:-:S04]  /*1400*/  FFMA R14, R15, R18, R14 ;  /* 0x000000120f0e7223 */ /* 0x000fc8000000000e */
[----:B------:R-:W-:-:S04]  /*1410*/  FFMA R19, R19, R14, R0 ;  /* 0x0000000e13137223 */ /* 0x000fc80000000000 */
[----:B------:R-:W-:-:S05]  /*1420*/  FFMA R0, R15, R19, R14 ;  /* 0x000000130f007223 */ /* 0x000fca000000000e */
[----:B------:R-:W-:-:S04]  /*1430*/  SHF.R.U32.HI R13, RZ, 0x17, R0 ;  /* 0x00000017ff0d7819 */ /* 0x000fc80000011600 */
[----:B------:R-:W-:-:S05]  /*1440*/  LOP3.LUT R13, R13, 0xff, RZ, 0xc0, !PT ;  /* 0x000000ff0d0d7812 */ /* 0x000fca00078ec0ff */
[----:B------:R-:W-:-:S04]  /*1450*/  IMAD.IADD R17, R13, 0x1, R16 ;  /* 0x000000010d117824 */ /* 0x000fc800078e0210 */
[----:B------:R-:W-:-:S05]  /*1460*/  VIADD R11, R17, 0xffffffff ;  /* 0xffffffff110b7836 */ /* 0x000fca0000000000 */
[----:B------:R-:W-:-:S13]  /*1470*/  ISETP.GE.U32.AND P0, PT, R11, 0xfe, PT ;  /* 0x000000fe0b00780c */ /* 0x000fda0003f06070 */
[----:B------:R-:W-:Y:S05]  /*1480*/  @!P0 BRA `(.L_x_30) ;  /* 0x0000000000808947 */ /* 0x000fea0003800000 */
[----:B------:R-:W-:-:S13]  /*1490*/  ISETP.GT.AND P0, PT, R17, 0xfe, PT ;  /* 0x000000fe1100780c */ /* 0x000fda0003f04270 */
[----:B------:R-:W-:Y:S05]  /*14a0*/  @P0 BRA `(.L_x_31) ;  /* 0x00000000006c0947 */ /* 0x000fea0003800000 */
[----:B------:R-:W-:-:S13]  /*14b0*/  ISETP.GE.AND P0, PT, R17, 0x1, PT ;  /* 0x000000011100780c */ /* 0x000fda0003f06270 */
[----:B------:R-:W-:Y:S05]  /*14c0*/  @P0 BRA `(.L_x_32) ;  /* 0x0000000000740947 */ /* 0x000fea0003800000 */
[----:B------:R-:W-:Y:S02]  /*14d0*/  ISETP.GE.AND P0, PT, R17, -0x18, PT ;  /* 0xffffffe81100780c */ /* 0x000fe40003f06270 */
[----:B------:R-:W-:-:S11]  /*14e0*/  LOP3.LUT R0, R0, 0x80000000, RZ, 0xc0, !PT ;  /* 0x8000000000007812 */ /* 0x000fd600078ec0ff */
[----:B------:R-:W-:Y:S05]  /*14f0*/  @!P0 BRA `(.L_x_32) ;  /* 0x0000000000688947 */ /* 0x000fea0003800000 */
[-CC-:B------:R-:W-:Y:S01]  /*1500*/  FFMA.RZ R11, R15, R19.reuse, R14.reuse ;  /* 0x000000130f0b7223 */ /* 0x180fe2000000c00e */
[C---:B------:R-:W-:Y:S01]  /*1510*/  VIADD R16, R17.reuse, 0x20 ;  /* 0x0000002011107836 */ /* 0x040fe20000000000 */
[C---:B------:R-:W-:Y:S02]  /*1520*/  ISETP.NE.AND P3, PT, R17.reuse, RZ, PT ;  /* 0x000000ff1100720c */ /* 0x040fe40003f65270 */
[----:B------:R-:W-:Y:S02]  /*1530*/  ISETP.NE.AND P1, PT, R17, RZ, PT ;  /* 0x000000ff1100720c */ /* 0x000fe40003f25270 */
[----:B------:R-:W-:Y:S01]  /*1540*/  LOP3.LUT R13, R11, 0x7fffff, RZ, 0xc0, !PT ;  /* 0x007fffff0b0d7812 */ /* 0x000fe200078ec0ff */
[CCC-:B------:R-:W-:Y:S01]  /*1550*/  FFMA.RP R11, R15.reuse, R19.reuse, R14.reuse ;  /* 0x000000130f0b7223 */ /* 0x1c0fe2000000800e */
[----:B------:R-:W-:Y:S01]  /*1560*/  FFMA.RM R14, R15, R19, R14 ;  /* 0x000000130f0e7223 */ /* 0x000fe2000000400e */
[----:B------:R-:W-:Y:S01]  /*1570*/  IMAD.MOV R15, RZ, RZ, -R17 ;  /* 0x000000ffff0f7224 */ /* 0x000fe200078e0a11 */
[----:B------:R-:W-:-:S03]  /*1580*/  LOP3.LUT R13, R13, 0x800000, RZ, 0xfc, !PT ;  /* 0x008000000d0d7812 */ /* 0x000fc600078efcff */
[----:B------:R-:W-:Y:S02]  /*1590*/  FSETP.NEU.FTZ.AND P0, PT, R11, R14, PT ;  /* 0x0000000e0b00720b */ /* 0x000fe40003f1d000 */
[----:B------:R-:W-:Y:S02]  /*15a0*/  SHF.L.U32 R16, R13, R16, RZ ;  /* 0x000000100d107219 */ /* 0x000fe400000006ff */
[----:B------:R-:W-:Y:S02]  /*15b0*/  SEL R14, R15, RZ, P3 ;  /* 0x000000ff0f0e7207 */ /* 0x000fe40001800000 */
[----:B------:R-:W-:Y:S02]  /*15c0*/  ISETP.NE.AND P1, PT, R16, RZ, P1 ;  /* 0x000000ff1000720c */ /* 0x000fe40000f25270 */
[----:B------:R-:W-:Y:S02]  /*15d0*/  SHF.R.U32.HI R14, RZ, R14, R13 ;  /* 0x0000000eff0e7219 */ /* 0x000fe4000001160d */
[----:B------:R-:W-:-:S02]  /*15e0*/  PLOP3.LUT P0, PT, P0, P1, PT, 0xf8, 0x8f ;  /* 0x00000000008f781c */ /* 0x000fc40000703f70 */
[----:B------:R-:W-:Y:S02]  /*15f0*/  SHF.R.U32.HI R16, RZ, 0x1, R14 ;  /* 0x00000001ff107819 */ /* 0x000fe4000001160e */
[----:B------:R-:W-:-:S04]  /*1600*/  SEL R11, RZ, 0x1, !P0 ;  /* 0x00000001ff0b7807 */ /* 0x000fc80004000000 */
[----:B------:R-:W-:-:S04]  /*1610*/  LOP3.LUT R11, R11, 0x1, R16, 0xf8, !PT ;  /* 0x000000010b0b7812 */ /* 0x000fc800078ef810 */
[----:B------:R-:W-:-:S05]  /*1620*/  LOP3.LUT R11, R11, R14, RZ, 0xc0, !PT ;  /* 0x0000000e0b0b7212 */ /* 0x000fca00078ec0ff */
[----:B------:R-:W-:-:S05]  /*1630*/  IMAD.IADD R11, R16, 0x1, R11 ;  /* 0x00000001100b7824 */ /* 0x000fca00078e020b */
[----:B------:R-:W-:Y:S01]  /*1640*/  LOP3.LUT R0, R11, R0, RZ, 0xfc, !PT ;  /* 0x000000000b007212 */ /* 0x000fe200078efcff */
[----:B------:R-:W-:Y:S06]  /*1650*/  BRA `(.L_x_32) ;  /* 0x0000000000107947 */ /* 0x000fec0003800000 */
.L_x_31:
[----:B------:R-:W-:-:S04]  /*1660*/  LOP3.LUT R0, R0, 0x80000000, RZ, 0xc0, !PT ;  /* 0x8000000000007812 */ /* 0x000fc800078ec0ff */
[----:B------:R-:W-:Y:S01]  /*1670*/  LOP3.LUT R0, R0, 0x7f800000, RZ, 0xfc, !PT ;  /* 0x7f80000000007812 */ /* 0x000fe200078efcff */
[----:B------:R-:W-:Y:S06]  /*1680*/  BRA `(.L_x_32) ;  /* 0x0000000000047947 */ /* 0x000fec0003800000 */
.L_x_30:
[----:B------:R-:W-:-:S07]  /*1690*/  IMAD R0, R16, 0x800000, R0 ;  /* 0x0080000010007824 */ /* 0x000fce00078e0200 */
.L_x_32:
[----:B------:R-:W-:Y:S05]  /*16a0*/  BSYNC.RECONVERGENT B3 ;  /* 0x0000000000037941 */ /* 0x000fea0003800200 */
.L_x_29:
[----:B------:R-:W-:Y:S05]  /*16b0*/  BRA `(.L_x_33) ;  /* 0x0000000000207947 */ /* 0x000fea0003800000 */
.L_x_28:
[----:B------:R-:W-:-:S04]  /*16c0*/  LOP3.LUT R0, R15, 0x80000000, R14, 0x48, !PT ;  /* 0x800000000f007812 */ /* 0x000fc800078e480e */
[----:B------:R-:W-:Y:S01]  /*16d0*/  LOP3.LUT R0, R0, 0x7f800000, RZ, 0xfc, !PT ;  /* 0x7f80000000007812 */ /* 0x000fe200078efcff */
[----:B------:R-:W-:Y:S06]  /*16e0*/  BRA `(.L_x_33) ;  /* 0x0000000000147947 */ /* 0x000fec0003800000 */
.L_x_27:
[----:B------:R-:W-:Y:S01]  /*16f0*/  LOP3.LUT R0, R15, 0x80000000, R14, 0x48, !PT ;  /* 0x800000000f007812 */ /* 0x000fe200078e480e */
[----:B------:R-:W-:Y:S06]  /*1700*/  BRA `(.L_x_33) ;  /* 0x00000000000c7947 */ /* 0x000fec0003800000 */
.L_x_26:
[----:B------:R-:W0:Y:S01]  /*1710*/  MUFU.RSQ R0, -QNAN ;  /* 0xffc0000000007908 */ /* 0x000e220000001400 */
[----:B------:R-:W-:Y:S05]  /*1720*/  BRA `(.L_x_33) ;  /* 0x0000000000047947 */ /* 0x000fea0003800000 */
.L_x_25:
[----:B------:R-:W-:-:S07]  /*1730*/  FADD.FTZ R0, R0, R3 ;  /* 0x0000000300007221 */ /* 0x000fce0000010000 */
.L_x_33:
[----:B------:R-:W-:Y:S05]  /*1740*/  BSYNC.RECONVERGENT B2 ;  /* 0x0000000000027941 */ /* 0x000fea0003800200 */
.L_x_23:
[----:B------:R-:W-:-:S04]  /*1750*/  IMAD.MOV.U32 R13, RZ, RZ, 0x0 ;  /* 0x00000000ff0d7424 */ /* 0x000fc800078e00ff */
[----:B0-----:R-:W-:Y:S05]  /*1760*/  RET.REL.NODEC R12 `(_Z16softmax_and_lossPfPKiS_S_ii) ;  /* 0xffffffe80c247950 */ /* 0x001fea0003c3ffff */
.L_x_34:
        /* <DEDUP_REMOVED lines=9> */
.L_x_39:


//--------------------- .text._Z13relu_backwardPfPKfi --------------------------
	.section	.text._Z13relu_backwardPfPKfi,"ax",@progbits
	.align	128
        .global         _Z13relu_backwardPfPKfi
        .type           _Z13relu_backwardPfPKfi,@function
        .size           _Z13relu_backwardPfPKfi,(.L_x_43 - _Z13relu_backwardPfPKfi)
        .other          _Z13relu_backwardPfPKfi,@"STO_CUDA_ENTRY STV_DEFAULT"
_Z13relu_backwardPfPKfi:
.text._Z13relu_backwardPfPKfi:
        /* <DEDUP_REMOVED lines=9> */
[----:B------:R-:W1:Y:S07]  /*0090*/  LDCU.64 UR4, c[0x0][0x358] ;  /* 0x00006b00ff0477ac */ /* 0x000e6e0008000a00 */
[----:B------:R-:W2:Y:S01]  /*00a0*/  LDC.64 R4, c[0x0][0x380] ;  /* 0x0000e000ff047b82 */ /* 0x000ea20000000a00 */
[----:B0-----:R-:W-:-:S06]  /*00b0*/  IMAD.WIDE R2, R7, 0x4, R2 ;  /* 0x0000000407027825 */ /* 0x001fcc00078e0202 */
[----:B-1----:R-:W3:Y:S01]  /*00c0*/  LDG.E R2, desc[UR4][R2.64] ;  /* 0x0000000402027981 */ /* 0x002ee2000c1e1900 */
[----:B------:R-:W-:Y:S01]  /*00d0*/  BSSY.RECONVERGENT B0, `(.L_x_35) ;  /* 0x0000006000007945 */ /* 0x000fe20003800200 */
[----:B------:R-:W-:Y:S02]  /*00e0*/  HFMA2 R9, -RZ, RZ, 0, 0 ;  /* 0x00000000ff097431 */ /* 0x000fe400000001ff */
[----:B--2---:R-:W-:Y:S01]  /*00f0*/  IMAD.WIDE R4, R7, 0x4, R4 ;  /* 0x0000000407047825 */ /* 0x004fe200078e0204 */
[----:B---3--:R-:W-:-:S13]  /*0100*/  FSETP.GT.AND P0, PT, R2, RZ, PT ;  /* 0x000000ff0200720b */ /* 0x008fda0003f04000 */
[----:B------:R-:W-:Y:S05]  /*0110*/  @!P0 BRA `(.L_x_36) ;  /* 0x0000000000048947 */ /* 0x000fea0003800000 */
[----:B------:R0:W5:Y:S02]  /*0120*/  LDG.E R9, desc[UR4][R4.64] ;  /* 0x0000000404097981 */ /* 0x000164000c1e1900 */
.L_x_36:
[----:B------:R-:W-:Y:S05]  /*0130*/  BSYNC.RECONVERGENT B0 ;  /* 0x0000000000007941 */ /* 0x000fea0003800200 */
.L_x_35:
[----:B-----5:R-:W-:Y:S01]  /*0140*/  STG.E desc[UR4][R4.64], R9 ;  /* 0x0000000904007986 */ /* 0x020fe2000c101904 */
[----:B------:R-:W-:Y:S05]  /*0150*/  EXIT ;  /* 0x000000000000794d */ /* 0x000fea0003800000 */
.L_x_37:
        /* <DEDUP_REMOVED lines=10> */
.L_x_43:


//--------------------- .text._Z12relu_forwardPfi --------------------------
	.section	.text._Z12relu_forwardPfi,"ax",@progbits
	.align	128
        .global         _Z12relu_forwardPfi
        .type           _Z12relu_forwardPfi,@function
        .size           _Z12relu_forwardPfi,(.L_x_44 - _Z12relu_forwardPfi)
        .other          _Z12relu_forwardPfi,@"STO_CUDA_ENTRY STV_DEFAULT"
_Z12relu_forwardPfi:
.text._Z12relu_forwardPfi:
        /* <DEDUP_REMOVED lines=10> */
[----:B0-----:R-:W-:-:S05]  /*00a0*/  IMAD.WIDE R2, R5, 0x4, R2 ;  /* 0x0000000405027825 */ /* 0x001fca00078e0202 */
[----:B-1----:R-:W2:Y:S02]  /*00b0*/  LDG.E R0, desc[UR4][R2.64] ;  /* 0x0000000402007981 */ /* 0x002ea4000c1e1900 */
[----:B--2---:R-:W-:-:S05]  /*00c0*/  FMNMX R5, RZ, R0, !PT ;  /* 0x00000000ff057209 */ /* 0x004fca0007800000 */
[----:B------:R-:W-:Y:S01]  /*00d0*/  STG.E desc[UR4][R2.64], R5 ;  /* 0x0000000502007986 */ /* 0x000fe2000c101904 */
[----:B------:R-:W-:Y:S05]  /*00e0*/  EXIT ;  /* 0x000000000000794d */ /* 0x000fea0003800000 */
.L_x_38:
        /* <DEDUP_REMOVED lines=9> */
.L_x_44:


//--------------------- .nv.shared._Z10sgd_updatePfPKffi --------------------------
	.section	.nv.shared._Z10sgd_updatePfPKffi,"aw",@nobits
	.sectionflags	@""
	.align	16
	.zero		1024


//--------------------- .nv.shared.reserved.0     --------------------------
	.section	.nv.shared.reserved.0,"aw",@nobits
	.weak		__nv_reservedSMEM_offset_0_alias
	.size		__nv_reservedSMEM_offset_0_alias, 0, 64
	.other		__nv_reservedSMEM_offset_0_alias,@"STO_CUDA_RESERVED_SHARED STV_DEFAULT"
__nv_reservedSMEM_offset_0_alias:
	.zero		0
	.zero		64


//--------------------- .nv.shared._Z12softmax_gradPfPKiii --------------------------
	.section	.nv.shared._Z12softmax_gradPfPKiii,"aw",@nobits
	.sectionflags	@""
	.align	16
	.zero		1024


//--------------------- .nv.shared._Z16softmax_and_lossPfPKiS_S_ii --------------------------
	.section	.nv.shared._Z16softmax_and_lossPfPKiS_S_ii,"aw",@nobits
	.sectionflags	@""
	.align	16
.nv.shared._Z16softmax_and_lossPfPKiS_S_ii:
	.zero		1152


//--------------------- .nv.shared._Z13relu_backwardPfPKfi --------------------------
	.section	.nv.shared._Z13relu_backwardPfPKfi,"aw",@nobits
	.sectionflags	@""
	.align	16
	.zero		1024


//--------------------- .nv.shared._Z12relu_forwardPfi --------------------------
	.section	.nv.shared._Z12relu_forwardPfi,"aw",@nobits
	.sectionflags	@""
	.align	16
	.zero		1024


//--------------------- .nv.constant0._Z10sgd_updatePfPKffi --------------------------
	.section	.nv.constant0._Z10sgd_updatePfPKffi,"a",@progbits
	.sectionflags	@""
	.align	4
.nv.constant0._Z10sgd_updatePfPKffi:
	.zero		920


//--------------------- .nv.constant0._Z12softmax_gradPfPKiii --------------------------
	.section	.nv.constant0._Z12softmax_gradPfPKiii,"a",@progbits
	.sectionflags	@""
	.align	4
.nv.constant0._Z12softmax_gradPfPKiii:
	.zero		920


//--------------------- .nv.constant0._Z16softmax_and_lossPfPKiS_S_ii --------------------------
	.section	.nv.constant0._Z16softmax_and_lossPfPKiS_S_ii,"a",@progbits
	.sectionflags	@""
	.align	4
.nv.constant0._Z16softmax_and_lossPfPKiS_S_ii:
	.zero		936


//--------------------- .nv.constant0._Z13relu_backwardPfPKfi --------------------------
	.section	.nv.constant0._Z13relu_backwardPfPKfi,"a",@progbits
	.sectionflags	@""
	.align	4
.nv.constant0._Z13relu_backwardPfPKfi:
	.zero		916


//--------------------- .nv.constant0._Z12relu_forwardPfi --------------------------
	.section	.nv.constant0._Z12relu_forwardPfi,"a",@progbits
	.sectionflags	@""
	.align	4
.nv.constant0._Z12relu_forwardPfi:
	.zero		908


//--------------------- SYMBOLS --------------------------

	.type		.nv.reservedSmem.offset0,@object
	.size		.nv.reservedSmem.offset0,0x4
	.type		.nv.reservedSmem.cap,@object
	.size		.nv.reservedSmem.cap,0x4
